//
// Generated by NVIDIA NVVM Compiler
//
// Compiler Build ID: CL-36424714
// Cuda compilation tools, release 13.0, V13.0.88
// Based on NVVM 20.0.0
//

.version 9.0
.target sm_100
.address_size 64

	// .globl	_Z15matAddKernel_1aPfS_S_i

.visible .entry _Z15matAddKernel_1aPfS_S_i(
	.param .u64 .ptr .align 1 _Z15matAddKernel_1aPfS_S_i_param_0,
	.param .u64 .ptr .align 1 _Z15matAddKernel_1aPfS_S_i_param_1,
	.param .u64 .ptr .align 1 _Z15matAddKernel_1aPfS_S_i_param_2,
	.param .u32 _Z15matAddKernel_1aPfS_S_i_param_3
)
{
	.reg .pred 	%p<10>;
	.reg .b32 	%r<28>;
	.reg .b32 	%f<88>;
	.reg .b64 	%rd<56>;

	ld.param.u64 	%rd22, [_Z15matAddKernel_1aPfS_S_i_param_0];
	ld.param.u64 	%rd23, [_Z15matAddKernel_1aPfS_S_i_param_1];
	ld.param.u64 	%rd24, [_Z15matAddKernel_1aPfS_S_i_param_2];
	ld.param.u32 	%r17, [_Z15matAddKernel_1aPfS_S_i_param_3];
	cvta.to.global.u64 	%rd1, %rd24;
	cvta.to.global.u64 	%rd2, %rd23;
	cvta.to.global.u64 	%rd3, %rd22;
	setp.lt.s32 	%p1, %r17, 1;
	@%p1 bra 	$L__BB0_13;
	mov.u32 	%r19, %tid.x;
	mul.lo.s32 	%r1, %r17, %r19;
	and.b32  	%r2, %r17, 15;
	setp.lt.u32 	%p2, %r17, 16;
	mov.b32 	%r25, 0;
	@%p2 bra 	$L__BB0_4;
	and.b32  	%r25, %r17, 2147483632;
	neg.s32 	%r23, %r25;
	mul.wide.u32 	%rd25, %r1, 4;
	add.s64 	%rd26, %rd25, 32;
	add.s64 	%rd52, %rd1, %rd26;
	add.s64 	%rd51, %rd2, %rd26;
	add.s64 	%rd50, %rd3, %rd26;
$L__BB0_3:
	.pragma "nounroll";
	ld.global.f32 	%f1, [%rd50+-32];
	ld.global.f32 	%f2, [%rd51+-32];
	add.f32 	%f3, %f1, %f2;
	st.global.f32 	[%rd52+-32], %f3;
	ld.global.f32 	%f4, [%rd50+-28];
	ld.global.f32 	%f5, [%rd51+-28];
	add.f32 	%f6, %f4, %f5;
	st.global.f32 	[%rd52+-28], %f6;
	ld.global.f32 	%f7, [%rd50+-24];
	ld.global.f32 	%f8, [%rd51+-24];
	add.f32 	%f9, %f7, %f8;
	st.global.f32 	[%rd52+-24], %f9;
	ld.global.f32 	%f10, [%rd50+-20];
	ld.global.f32 	%f11, [%rd51+-20];
	add.f32 	%f12, %f10, %f11;
	st.global.f32 	[%rd52+-20], %f12;
	ld.global.f32 	%f13, [%rd50+-16];
	ld.global.f32 	%f14, [%rd51+-16];
	add.f32 	%f15, %f13, %f14;
	st.global.f32 	[%rd52+-16], %f15;
	ld.global.f32 	%f16, [%rd50+-12];
	ld.global.f32 	%f17, [%rd51+-12];
	add.f32 	%f18, %f16, %f17;
	st.global.f32 	[%rd52+-12], %f18;
	ld.global.f32 	%f19, [%rd50+-8];
	ld.global.f32 	%f20, [%rd51+-8];
	add.f32 	%f21, %f19, %f20;
	st.global.f32 	[%rd52+-8], %f21;
	ld.global.f32 	%f22, [%rd50+-4];
	ld.global.f32 	%f23, [%rd51+-4];
	add.f32 	%f24, %f22, %f23;
	st.global.f32 	[%rd52+-4], %f24;
	ld.global.f32 	%f25, [%rd50];
	ld.global.f32 	%f26, [%rd51];
	add.f32 	%f27, %f25, %f26;
	st.global.f32 	[%rd52], %f27;
	ld.global.f32 	%f28, [%rd50+4];
	ld.global.f32 	%f29, [%rd51+4];
	add.f32 	%f30, %f28, %f29;
	st.global.f32 	[%rd52+4], %f30;
	ld.global.f32 	%f31, [%rd50+8];
	ld.global.f32 	%f32, [%rd51+8];
	add.f32 	%f33, %f31, %f32;
	st.global.f32 	[%rd52+8], %f33;
	ld.global.f32 	%f34, [%rd50+12];
	ld.global.f32 	%f35, [%rd51+12];
	add.f32 	%f36, %f34, %f35;
	st.global.f32 	[%rd52+12], %f36;
	ld.global.f32 	%f37, [%rd50+16];
	ld.global.f32 	%f38, [%rd51+16];
	add.f32 	%f39, %f37, %f38;
	st.global.f32 	[%rd52+16], %f39;
	ld.global.f32 	%f40, [%rd50+20];
	ld.global.f32 	%f41, [%rd51+20];
	add.f32 	%f42, %f40, %f41;
	st.global.f32 	[%rd52+20], %f42;
	ld.global.f32 	%f43, [%rd50+24];
	ld.global.f32 	%f44, [%rd51+24];
	add.f32 	%f45, %f43, %f44;
	st.global.f32 	[%rd52+24], %f45;
	ld.global.f32 	%f46, [%rd50+28];
	ld.global.f32 	%f47, [%rd51+28];
	add.f32 	%f48, %f46, %f47;
	st.global.f32 	[%rd52+28], %f48;
	add.s32 	%r23, %r23, 16;
	add.s64 	%rd52, %rd52, 64;
	add.s64 	%rd51, %rd51, 64;
	add.s64 	%rd50, %rd50, 64;
	setp.ne.s32 	%p3, %r23, 0;
	@%p3 bra 	$L__BB0_3;
$L__BB0_4:
	setp.eq.s32 	%p4, %r2, 0;
	@%p4 bra 	$L__BB0_13;
	and.b32  	%r8, %r17, 7;
	setp.lt.u32 	%p5, %r2, 8;
	@%p5 bra 	$L__BB0_7;
	add.s32 	%r20, %r25, %r1;
	mul.wide.u32 	%rd27, %r20, 4;
	add.s64 	%rd28, %rd3, %rd27;
	ld.global.f32 	%f49, [%rd28];
	add.s64 	%rd29, %rd2, %rd27;
	ld.global.f32 	%f50, [%rd29];
	add.f32 	%f51, %f49, %f50;
	add.s64 	%rd30, %rd1, %rd27;
	st.global.f32 	[%rd30], %f51;
	cvt.u64.u32 	%rd31, %r1;
	cvt.u64.u32 	%rd32, %r25;
	add.s64 	%rd33, %rd32, %rd31;
	shl.b64 	%rd34, %rd33, 2;
	add.s64 	%rd35, %rd3, %rd34;
	ld.global.f32 	%f52, [%rd35+4];
	add.s64 	%rd36, %rd2, %rd34;
	ld.global.f32 	%f53, [%rd36+4];
	add.f32 	%f54, %f52, %f53;
	add.s64 	%rd37, %rd1, %rd34;
	st.global.f32 	[%rd37+4], %f54;
	ld.global.f32 	%f55, [%rd35+8];
	ld.global.f32 	%f56, [%rd36+8];
	add.f32 	%f57, %f55, %f56;
	st.global.f32 	[%rd37+8], %f57;
	ld.global.f32 	%f58, [%rd35+12];
	ld.global.f32 	%f59, [%rd36+12];
	add.f32 	%f60, %f58, %f59;
	st.global.f32 	[%rd37+12], %f60;
	ld.global.f32 	%f61, [%rd35+16];
	ld.global.f32 	%f62, [%rd36+16];
	add.f32 	%f63, %f61, %f62;
	st.global.f32 	[%rd37+16], %f63;
	ld.global.f32 	%f64, [%rd35+20];
	ld.global.f32 	%f65, [%rd36+20];
	add.f32 	%f66, %f64, %f65;
	st.global.f32 	[%rd37+20], %f66;
	ld.global.f32 	%f67, [%rd35+24];
	ld.global.f32 	%f68, [%rd36+24];
	add.f32 	%f69, %f67, %f68;
	st.global.f32 	[%rd37+24], %f69;
	ld.global.f32 	%f70, [%rd35+28];
	ld.global.f32 	%f71, [%rd36+28];
	add.f32 	%f72, %f70, %f71;
	st.global.f32 	[%rd37+28], %f72;
	add.s32 	%r25, %r25, 8;
$L__BB0_7:
	setp.eq.s32 	%p6, %r8, 0;
	@%p6 bra 	$L__BB0_13;
	and.b32  	%r11, %r17, 3;
	setp.lt.u32 	%p7, %r8, 4;
	@%p7 bra 	$L__BB0_10;
	add.s32 	%r21, %r25, %r1;
	mul.wide.u32 	%rd38, %r21, 4;
	add.s64 	%rd39, %rd3, %rd38;
	ld.global.f32 	%f73, [%rd39];
	add.s64 	%rd40, %rd2, %rd38;
	ld.global.f32 	%f74, [%rd40];
	add.f32 	%f75, %f73, %f74;
	add.s64 	%rd41, %rd1, %rd38;
	st.global.f32 	[%rd41], %f75;
	cvt.u64.u32 	%rd42, %r1;
	cvt.u64.u32 	%rd43, %r25;
	add.s64 	%rd44, %rd43, %rd42;
	shl.b64 	%rd45, %rd44, 2;
	add.s64 	%rd46, %rd3, %rd45;
	ld.global.f32 	%f76, [%rd46+4];
	add.s64 	%rd47, %rd2, %rd45;
	ld.global.f32 	%f77, [%rd47+4];
	add.f32 	%f78, %f76, %f77;
	add.s64 	%rd48, %rd1, %rd45;
	st.global.f32 	[%rd48+4], %f78;
	ld.global.f32 	%f79, [%rd46+8];
	ld.global.f32 	%f80, [%rd47+8];
	add.f32 	%f81, %f79, %f80;
	st.global.f32 	[%rd48+8], %f81;
	ld.global.f32 	%f82, [%rd46+12];
	ld.global.f32 	%f83, [%rd47+12];
	add.f32 	%f84, %f82, %f83;
	st.global.f32 	[%rd48+12], %f84;
	add.s32 	%r25, %r25, 4;
$L__BB0_10:
	setp.eq.s32 	%p8, %r11, 0;
	@%p8 bra 	$L__BB0_13;
	add.s32 	%r22, %r25, %r1;
	mul.wide.u32 	%rd49, %r22, 4;
	add.s64 	%rd55, %rd1, %rd49;
	add.s64 	%rd54, %rd2, %rd49;
	add.s64 	%rd53, %rd3, %rd49;
	neg.s32 	%r27, %r11;
$L__BB0_12:
	.pragma "nounroll";
	ld.global.f32 	%f85, [%rd53];
	ld.global.f32 	%f86, [%rd54];
	add.f32 	%f87, %f85, %f86;
	st.global.f32 	[%rd55], %f87;
	add.s64 	%rd55, %rd55, 4;
	add.s64 	%rd54, %rd54, 4;
	add.s64 	%rd53, %rd53, 4;
	add.s32 	%r27, %r27, 1;
	setp.ne.s32 	%p9, %r27, 0;
	@%p9 bra 	$L__BB0_12;
$L__BB0_13:
	ret;

}
	// .globl	_Z15matAddKernel_1bPfS_S_i
.visible .entry _Z15matAddKernel_1bPfS_S_i(
	.param .u64 .ptr .align 1 _Z15matAddKernel_1bPfS_S_i_param_0,
	.param .u64 .ptr .align 1 _Z15matAddKernel_1bPfS_S_i_param_1,
	.param .u64 .ptr .align 1 _Z15matAddKernel_1bPfS_S_i_param_2,
	.param .u32 _Z15matAddKernel_1bPfS_S_i_param_3
)
{
	.reg .pred 	%p<10>;
	.reg .b32 	%r<104>;
	.reg .b32 	%f<88>;
	.reg .b64 	%rd<131>;

	ld.param.u64 	%rd11, [_Z15matAddKernel_1bPfS_S_i_param_0];
	ld.param.u64 	%rd12, [_Z15matAddKernel_1bPfS_S_i_param_1];
	ld.param.u64 	%rd13, [_Z15matAddKernel_1bPfS_S_i_param_2];
	ld.param.u32 	%r63, [_Z15matAddKernel_1bPfS_S_i_param_3];
	cvta.to.global.u64 	%rd1, %rd13;
	cvta.to.global.u64 	%rd2, %rd12;
	cvta.to.global.u64 	%rd3, %rd11;
	mov.u32 	%r1, %ntid.x;
	setp.lt.s32 	%p1, %r63, 1;
	@%p1 bra 	$L__BB1_13;
	setp.lt.u32 	%p2, %r63, 16;
	mov.b32 	%r101, 0;
	@%p2 bra 	$L__BB1_4;
	and.b32  	%r65, %r63, 2147483632;
	neg.s32 	%r99, %r65;
	mov.u32 	%r66, %tid.x;
	add.s32 	%r98, %r66, %r1;
	shl.b32 	%r67, %r1, 1;
	add.s32 	%r97, %r66, %r67;
	mad.lo.s32 	%r96, %r1, 3, %r66;
	shl.b32 	%r68, %r1, 2;
	add.s32 	%r95, %r66, %r68;
	mad.lo.s32 	%r94, %r1, 5, %r66;
	mad.lo.s32 	%r93, %r1, 6, %r66;
	mad.lo.s32 	%r92, %r1, 7, %r66;
	shl.b32 	%r69, %r1, 3;
	add.s32 	%r91, %r66, %r69;
	mad.lo.s32 	%r90, %r1, 9, %r66;
	mad.lo.s32 	%r89, %r1, 10, %r66;
	mad.lo.s32 	%r88, %r1, 11, %r66;
	mad.lo.s32 	%r87, %r1, 12, %r66;
	mad.lo.s32 	%r86, %r1, 13, %r66;
	mad.lo.s32 	%r85, %r1, 14, %r66;
	mad.lo.s32 	%r84, %r1, 15, %r66;
	mul.wide.u32 	%rd129, %r66, 4;
	mul.wide.u32 	%rd77, %r1, 64;
$L__BB1_3:
	.pragma "nounroll";
	and.b32  	%r101, %r63, 2147483632;
	add.s64 	%rd14, %rd3, %rd129;
	ld.global.f32 	%f1, [%rd14];
	add.s64 	%rd15, %rd2, %rd129;
	ld.global.f32 	%f2, [%rd15];
	add.f32 	%f3, %f1, %f2;
	add.s64 	%rd16, %rd1, %rd129;
	st.global.f32 	[%rd16], %f3;
	mul.wide.u32 	%rd17, %r98, 4;
	add.s64 	%rd18, %rd3, %rd17;
	ld.global.f32 	%f4, [%rd18];
	add.s64 	%rd19, %rd2, %rd17;
	ld.global.f32 	%f5, [%rd19];
	add.f32 	%f6, %f4, %f5;
	add.s64 	%rd20, %rd1, %rd17;
	st.global.f32 	[%rd20], %f6;
	mul.wide.u32 	%rd21, %r97, 4;
	add.s64 	%rd22, %rd3, %rd21;
	ld.global.f32 	%f7, [%rd22];
	add.s64 	%rd23, %rd2, %rd21;
	ld.global.f32 	%f8, [%rd23];
	add.f32 	%f9, %f7, %f8;
	add.s64 	%rd24, %rd1, %rd21;
	st.global.f32 	[%rd24], %f9;
	mul.wide.u32 	%rd25, %r96, 4;
	add.s64 	%rd26, %rd3, %rd25;
	ld.global.f32 	%f10, [%rd26];
	add.s64 	%rd27, %rd2, %rd25;
	ld.global.f32 	%f11, [%rd27];
	add.f32 	%f12, %f10, %f11;
	add.s64 	%rd28, %rd1, %rd25;
	st.global.f32 	[%rd28], %f12;
	mul.wide.u32 	%rd29, %r95, 4;
	add.s64 	%rd30, %rd3, %rd29;
	ld.global.f32 	%f13, [%rd30];
	add.s64 	%rd31, %rd2, %rd29;
	ld.global.f32 	%f14, [%rd31];
	add.f32 	%f15, %f13, %f14;
	add.s64 	%rd32, %rd1, %rd29;
	st.global.f32 	[%rd32], %f15;
	mul.wide.u32 	%rd33, %r94, 4;
	add.s64 	%rd34, %rd3, %rd33;
	ld.global.f32 	%f16, [%rd34];
	add.s64 	%rd35, %rd2, %rd33;
	ld.global.f32 	%f17, [%rd35];
	add.f32 	%f18, %f16, %f17;
	add.s64 	%rd36, %rd1, %rd33;
	st.global.f32 	[%rd36], %f18;
	mul.wide.u32 	%rd37, %r93, 4;
	add.s64 	%rd38, %rd3, %rd37;
	ld.global.f32 	%f19, [%rd38];
	add.s64 	%rd39, %rd2, %rd37;
	ld.global.f32 	%f20, [%rd39];
	add.f32 	%f21, %f19, %f20;
	add.s64 	%rd40, %rd1, %rd37;
	st.global.f32 	[%rd40], %f21;
	mul.wide.u32 	%rd41, %r92, 4;
	add.s64 	%rd42, %rd3, %rd41;
	ld.global.f32 	%f22, [%rd42];
	add.s64 	%rd43, %rd2, %rd41;
	ld.global.f32 	%f23, [%rd43];
	add.f32 	%f24, %f22, %f23;
	add.s64 	%rd44, %rd1, %rd41;
	st.global.f32 	[%rd44], %f24;
	mul.wide.u32 	%rd45, %r91, 4;
	add.s64 	%rd46, %rd3, %rd45;
	ld.global.f32 	%f25, [%rd46];
	add.s64 	%rd47, %rd2, %rd45;
	ld.global.f32 	%f26, [%rd47];
	add.f32 	%f27, %f25, %f26;
	add.s64 	%rd48, %rd1, %rd45;
	st.global.f32 	[%rd48], %f27;
	mul.wide.u32 	%rd49, %r90, 4;
	add.s64 	%rd50, %rd3, %rd49;
	ld.global.f32 	%f28, [%rd50];
	add.s64 	%rd51, %rd2, %rd49;
	ld.global.f32 	%f29, [%rd51];
	add.f32 	%f30, %f28, %f29;
	add.s64 	%rd52, %rd1, %rd49;
	st.global.f32 	[%rd52], %f30;
	mul.wide.u32 	%rd53, %r89, 4;
	add.s64 	%rd54, %rd3, %rd53;
	ld.global.f32 	%f31, [%rd54];
	add.s64 	%rd55, %rd2, %rd53;
	ld.global.f32 	%f32, [%rd55];
	add.f32 	%f33, %f31, %f32;
	add.s64 	%rd56, %rd1, %rd53;
	st.global.f32 	[%rd56], %f33;
	mul.wide.u32 	%rd57, %r88, 4;
	add.s64 	%rd58, %rd3, %rd57;
	ld.global.f32 	%f34, [%rd58];
	add.s64 	%rd59, %rd2, %rd57;
	ld.global.f32 	%f35, [%rd59];
	add.f32 	%f36, %f34, %f35;
	add.s64 	%rd60, %rd1, %rd57;
	st.global.f32 	[%rd60], %f36;
	mul.wide.u32 	%rd61, %r87, 4;
	add.s64 	%rd62, %rd3, %rd61;
	ld.global.f32 	%f37, [%rd62];
	add.s64 	%rd63, %rd2, %rd61;
	ld.global.f32 	%f38, [%rd63];
	add.f32 	%f39, %f37, %f38;
	add.s64 	%rd64, %rd1, %rd61;
	st.global.f32 	[%rd64], %f39;
	mul.wide.u32 	%rd65, %r86, 4;
	add.s64 	%rd66, %rd3, %rd65;
	ld.global.f32 	%f40, [%rd66];
	add.s64 	%rd67, %rd2, %rd65;
	ld.global.f32 	%f41, [%rd67];
	add.f32 	%f42, %f40, %f41;
	add.s64 	%rd68, %rd1, %rd65;
	st.global.f32 	[%rd68], %f42;
	mul.wide.u32 	%rd69, %r85, 4;
	add.s64 	%rd70, %rd3, %rd69;
	ld.global.f32 	%f43, [%rd70];
	add.s64 	%rd71, %rd2, %rd69;
	ld.global.f32 	%f44, [%rd71];
	add.f32 	%f45, %f43, %f44;
	add.s64 	%rd72, %rd1, %rd69;
	st.global.f32 	[%rd72], %f45;
	mul.wide.u32 	%rd73, %r84, 4;
	add.s64 	%rd74, %rd3, %rd73;
	ld.global.f32 	%f46, [%rd74];
	add.s64 	%rd75, %rd2, %rd73;
	ld.global.f32 	%f47, [%rd75];
	add.f32 	%f48, %f46, %f47;
	add.s64 	%rd76, %rd1, %rd73;
	st.global.f32 	[%rd76], %f48;
	add.s32 	%r99, %r99, 16;
	shl.b32 	%r70, %r1, 4;
	add.s32 	%r98, %r98, %r70;
	add.s32 	%r97, %r97, %r70;
	add.s32 	%r96, %r96, %r70;
	add.s32 	%r95, %r95, %r70;
	add.s32 	%r94, %r94, %r70;
	add.s32 	%r93, %r93, %r70;
	add.s32 	%r92, %r92, %r70;
	add.s32 	%r91, %r91, %r70;
	add.s32 	%r90, %r90, %r70;
	add.s32 	%r89, %r89, %r70;
	add.s32 	%r88, %r88, %r70;
	add.s32 	%r87, %r87, %r70;
	add.s32 	%r86, %r86, %r70;
	add.s32 	%r85, %r85, %r70;
	add.s32 	%r84, %r84, %r70;
	add.s64 	%rd129, %rd129, %rd77;
	setp.ne.s32 	%p3, %r99, 0;
	@%p3 bra 	$L__BB1_3;
$L__BB1_4:
	and.b32  	%r52, %r63, 15;
	setp.eq.s32 	%p4, %r52, 0;
	@%p4 bra 	$L__BB1_13;
	mov.u32 	%r53, %tid.x;
	and.b32  	%r54, %r63, 7;
	setp.lt.u32 	%p5, %r52, 8;
	@%p5 bra 	$L__BB1_7;
	mad.lo.s32 	%r71, %r101, %r1, %r53;
	mul.wide.u32 	%rd78, %r71, 4;
	add.s64 	%rd79, %rd3, %rd78;
	ld.global.f32 	%f49, [%rd79];
	add.s64 	%rd80, %rd2, %rd78;
	ld.global.f32 	%f50, [%rd80];
	add.f32 	%f51, %f49, %f50;
	add.s64 	%rd81, %rd1, %rd78;
	st.global.f32 	[%rd81], %f51;
	add.s32 	%r72, %r71, %r1;
	mul.wide.u32 	%rd82, %r72, 4;
	add.s64 	%rd83, %rd3, %rd82;
	ld.global.f32 	%f52, [%rd83];
	add.s64 	%rd84, %rd2, %rd82;
	ld.global.f32 	%f53, [%rd84];
	add.f32 	%f54, %f52, %f53;
	add.s64 	%rd85, %rd1, %rd82;
	st.global.f32 	[%rd85], %f54;
	add.s32 	%r73, %r72, %r1;
	mul.wide.u32 	%rd86, %r73, 4;
	add.s64 	%rd87, %rd3, %rd86;
	ld.global.f32 	%f55, [%rd87];
	add.s64 	%rd88, %rd2, %rd86;
	ld.global.f32 	%f56, [%rd88];
	add.f32 	%f57, %f55, %f56;
	add.s64 	%rd89, %rd1, %rd86;
	st.global.f32 	[%rd89], %f57;
	add.s32 	%r74, %r73, %r1;
	mul.wide.u32 	%rd90, %r74, 4;
	add.s64 	%rd91, %rd3, %rd90;
	ld.global.f32 	%f58, [%rd91];
	add.s64 	%rd92, %rd2, %rd90;
	ld.global.f32 	%f59, [%rd92];
	add.f32 	%f60, %f58, %f59;
	add.s64 	%rd93, %rd1, %rd90;
	st.global.f32 	[%rd93], %f60;
	add.s32 	%r75, %r74, %r1;
	mul.wide.u32 	%rd94, %r75, 4;
	add.s64 	%rd95, %rd3, %rd94;
	ld.global.f32 	%f61, [%rd95];
	add.s64 	%rd96, %rd2, %rd94;
	ld.global.f32 	%f62, [%rd96];
	add.f32 	%f63, %f61, %f62;
	add.s64 	%rd97, %rd1, %rd94;
	st.global.f32 	[%rd97], %f63;
	add.s32 	%r76, %r75, %r1;
	mul.wide.u32 	%rd98, %r76, 4;
	add.s64 	%rd99, %rd3, %rd98;
	ld.global.f32 	%f64, [%rd99];
	add.s64 	%rd100, %rd2, %rd98;
	ld.global.f32 	%f65, [%rd100];
	add.f32 	%f66, %f64, %f65;
	add.s64 	%rd101, %rd1, %rd98;
	st.global.f32 	[%rd101], %f66;
	add.s32 	%r77, %r76, %r1;
	mul.wide.u32 	%rd102, %r77, 4;
	add.s64 	%rd103, %rd3, %rd102;
	ld.global.f32 	%f67, [%rd103];
	add.s64 	%rd104, %rd2, %rd102;
	ld.global.f32 	%f68, [%rd104];
	add.f32 	%f69, %f67, %f68;
	add.s64 	%rd105, %rd1, %rd102;
	st.global.f32 	[%rd105], %f69;
	add.s32 	%r78, %r77, %r1;
	mul.wide.u32 	%rd106, %r78, 4;
	add.s64 	%rd107, %rd3, %rd106;
	ld.global.f32 	%f70, [%rd107];
	add.s64 	%rd108, %rd2, %rd106;
	ld.global.f32 	%f71, [%rd108];
	add.f32 	%f72, %f70, %f71;
	add.s64 	%rd109, %rd1, %rd106;
	st.global.f32 	[%rd109], %f72;
	add.s32 	%r101, %r101, 8;
$L__BB1_7:
	setp.eq.s32 	%p6, %r54, 0;
	@%p6 bra 	$L__BB1_13;
	and.b32  	%r57, %r63, 3;
	setp.lt.u32 	%p7, %r54, 4;
	@%p7 bra 	$L__BB1_10;
	mad.lo.s32 	%r79, %r101, %r1, %r53;
	mul.wide.u32 	%rd110, %r79, 4;
	add.s64 	%rd111, %rd3, %rd110;
	ld.global.f32 	%f73, [%rd111];
	add.s64 	%rd112, %rd2, %rd110;
	ld.global.f32 	%f74, [%rd112];
	add.f32 	%f75, %f73, %f74;
	add.s64 	%rd113, %rd1, %rd110;
	st.global.f32 	[%rd113], %f75;
	add.s32 	%r80, %r79, %r1;
	mul.wide.u32 	%rd114, %r80, 4;
	add.s64 	%rd115, %rd3, %rd114;
	ld.global.f32 	%f76, [%rd115];
	add.s64 	%rd116, %rd2, %rd114;
	ld.global.f32 	%f77, [%rd116];
	add.f32 	%f78, %f76, %f77;
	add.s64 	%rd117, %rd1, %rd114;
	st.global.f32 	[%rd117], %f78;
	add.s32 	%r81, %r80, %r1;
	mul.wide.u32 	%rd118, %r81, 4;
	add.s64 	%rd119, %rd3, %rd118;
	ld.global.f32 	%f79, [%rd119];
	add.s64 	%rd120, %rd2, %rd118;
	ld.global.f32 	%f80, [%rd120];
	add.f32 	%f81, %f79, %f80;
	add.s64 	%rd121, %rd1, %rd118;
	st.global.f32 	[%rd121], %f81;
	add.s32 	%r82, %r81, %r1;
	mul.wide.u32 	%rd122, %r82, 4;
	add.s64 	%rd123, %rd3, %rd122;
	ld.global.f32 	%f82, [%rd123];
	add.s64 	%rd124, %rd2, %rd122;
	ld.global.f32 	%f83, [%rd124];
	add.f32 	%f84, %f82, %f83;
	add.s64 	%rd125, %rd1, %rd122;
	st.global.f32 	[%rd125], %f84;
	add.s32 	%r101, %r101, 4;
$L__BB1_10:
	setp.eq.s32 	%p8, %r57, 0;
	@%p8 bra 	$L__BB1_13;
	mad.lo.s32 	%r83, %r1, %r101, %r53;
	mul.wide.u32 	%rd130, %r83, 4;
	mul.wide.u32 	%rd8, %r1, 4;
	neg.s32 	%r103, %r57;
$L__BB1_12:
	.pragma "nounroll";
	add.s64 	%rd126, %rd3, %rd130;
	ld.global.f32 	%f85, [%rd126];
	add.s64 	%rd127, %rd2, %rd130;
	ld.global.f32 	%f86, [%rd127];
	add.f32 	%f87, %f85, %f86;
	add.s64 	%rd128, %rd1, %rd130;
	st.global.f32 	[%rd128], %f87;
	add.s64 	%rd130, %rd130, %rd8;
	add.s32 	%r103, %r103, 1;
	setp.ne.s32 	%p9, %r103, 0;
	@%p9 bra 	$L__BB1_12;
$L__BB1_13:
	ret;

}
	// .globl	_Z15matAddKernel_1cPfS_S_
.visible .entry _Z15matAddKernel_1cPfS_S_(
	.param .u64 .ptr .align 1 _Z15matAddKernel_1cPfS_S__param_0,
	.param .u64 .ptr .align 1 _Z15matAddKernel_1cPfS_S__param_1,
	.param .u64 .ptr .align 1 _Z15matAddKernel_1cPfS_S__param_2
)
{
	.reg .b32 	%r<5>;
	.reg .b32 	%f<4>;
	.reg .b64 	%rd<11>;

	ld.param.u64 	%rd1, [_Z15matAddKernel_1cPfS_S__param_0];
	ld.param.u64 	%rd2, [_Z15matAddKernel_1cPfS_S__param_1];
	ld.param.u64 	%rd3, [_Z15matAddKernel_1cPfS_S__param_2];
	cvta.to.global.u64 	%rd4, %rd3;
	cvta.to.global.u64 	%rd5, %rd2;
	cvta.to.global.u64 	%rd6, %rd1;
	mov.u32 	%r1, %tid.x;
	mov.u32 	%r2, %tid.y;
	mov.u32 	%r3, %ntid.y;
	mad.lo.s32 	%r4, %r1, %r3, %r2;
	mul.wide.u32 	%rd7, %r4, 4;
	add.s64 	%rd8, %rd6, %rd7;
	ld.global.f32 	%f1, [%rd8];
	add.s64 	%rd9, %rd5, %rd7;
	ld.global.f32 	%f2, [%rd9];
	add.f32 	%f3, %f1, %f2;
	add.s64 	%rd10, %rd4, %rd7;
	st.global.f32 	[%rd10], %f3;
	ret;

}


// ===== COMPILED SASS (sm_100) =====

	.target	sm_100

	.elftype	@"ET_EXEC"


//--------------------- .note.nv.tkinfo           --------------------------
	.section	.note.nv.tkinfo,"",@"SHT_NOTE"
	.sectionflags	@"SHF_NOTE_NV_TKINFO"
	.tkinfo
        /*0018*/ 	.word	0x00000002
        /*0030*/ 	.string	""
        /*0030*/ 	.string	"ptxas"
        /*0030*/ 	.string	"Cuda compilation tools, release 13.0, V13.0.88"
        /*0030*/ 	.string	"Build cuda_13.0.r13.0/compiler.36424714_0"
        /*0030*/ 	.string	"-arch sm_100 -m 64 "



//--------------------- .note.nv.cuinfo           --------------------------
	.section	.note.nv.cuinfo,"",@"SHT_NOTE"
	.sectionflags	@"SHF_NOTE_NV_CUINFO"
        /*0018*/ 	.short	0x0002
        /*001a*/ 	.short	0x0064
        /*001c*/ 	.short	0x0082
	.zero		2


//--------------------- .nv.info                  --------------------------
	.section	.nv.info,"",@"SHT_CUDA_INFO"
	.align	4


	//----- nvinfo : EIATTR_REGCOUNT
	.align		4
        /*0000*/ 	.byte	0x04, 0x2f
        /*0002*/ 	.short	(.L_1 - .L_0)
	.align		4
.L_0:
        /*0004*/ 	.word	index@(_Z15matAddKernel_1aPfS_S_i)
        /*0008*/ 	.word	0x00000014


	//----- nvinfo : EIATTR_FRAME_SIZE
	.align		4
.L_1:
        /*000c*/ 	.byte	0x04, 0x11
        /*000e*/ 	.short	(.L_3 - .L_2)
	.align		4
.L_2:
        /*0010*/ 	.word	index@(_Z15matAddKernel_1aPfS_S_i)
        /*0014*/ 	.word	0x00000000


	//----- nvinfo : EIATTR_REGCOUNT
	.align		4
.L_3:
        /*0018*/ 	.byte	0x04, 0x2f
        /*001a*/ 	.short	(.L_5 - .L_4)
	.align		4
.L_4:
        /*001c*/ 	.word	index@(_Z15matAddKernel_1bPfS_S_i)
        /*0020*/ 	.word	0x00000020


	//----- nvinfo : EIATTR_FRAME_SIZE
	.align		4
.L_5:
        /*0024*/ 	.byte	0x04, 0x11
        /*0026*/ 	.short	(.L_7 - .L_6)
	.align		4
.L_6:
        /*0028*/ 	.word	index@(_Z15matAddKernel_1bPfS_S_i)
        /*002c*/ 	.word	0x00000000


	//----- nvinfo : EIATTR_REGCOUNT
	.align		4
.L_7:
        /*0030*/ 	.byte	0x04, 0x2f
        /*0032*/ 	.short	(.L_9 - .L_8)
	.align		4
.L_8:
        /*0034*/ 	.word	index@(_Z15matAddKernel_1cPfS_S_)
        /*0038*/ 	.word	0x0000000c


	//----- nvinfo : EIATTR_FRAME_SIZE
	.align		4
.L_9:
        /*003c*/ 	.byte	0x04, 0x11
        /*003e*/ 	.short	(.L_11 - .L_10)
	.align		4
.L_10:
        /*0040*/ 	.word	index@(_Z15matAddKernel_1cPfS_S_)
        /*0044*/ 	.word	0x00000000


	//----- nvinfo : EIATTR_MIN_STACK_SIZE
	.align		4
.L_11:
        /*0048*/ 	.byte	0x04, 0x12
        /*004a*/ 	.short	(.L_13 - .L_12)
	.align		4
.L_12:
        /*004c*/ 	.word	index@(_Z15matAddKernel_1cPfS_S_)
        /*0050*/ 	.word	0x00000000


	//----- nvinfo : EIATTR_MIN_STACK_SIZE
	.align		4
.L_13:
        /*0054*/ 	.byte	0x04, 0x12
        /*0056*/ 	.short	(.L_15 - .L_14)
	.align		4
.L_14:
        /*0058*/ 	.word	index@(_Z15matAddKernel_1bPfS_S_i)
        /*005c*/ 	.word	0x00000000


	//----- nvinfo : EIATTR_MIN_STACK_SIZE
	.align		4
.L_15:
        /*0060*/ 	.byte	0x04, 0x12
        /*0062*/ 	.short	(.L_17 - .L_16)
	.align		4
.L_16:
        /*0064*/ 	.word	index@(_Z15matAddKernel_1aPfS_S_i)
        /*0068*/ 	.word	0x00000000
.L_17:


//--------------------- .nv.compat                --------------------------
	.section	.nv.compat,"",@"SHT_CUDA_COMPAT_INFO"
	.align	4
        /*0000*/ 	.byte	0x02, 0x09, 0x00, 0x00, 0x02, 0x02, 0x01, 0x00, 0x02, 0x05, 0x05, 0x00, 0x03, 0x07, 0x01, 0x01
        /*0010*/ 	.byte	0x02, 0x03, 0x00, 0x00, 0x02, 0x06, 0x01, 0x00, 0x04, 0x0b, 0x08, 0x00, 0x09, 0x00, 0x00, 0x00
        /*0020*/ 	.byte	0x00, 0x00, 0x00, 0x00


//--------------------- .nv.info._Z15matAddKernel_1cPfS_S_ --------------------------
	.section	.nv.info._Z15matAddKernel_1cPfS_S_,"",@"SHT_CUDA_INFO"
	.sectionflags	@""
	.align	4


	//----- nvinfo : EIATTR_CUDA_API_VERSION
	.align		4
        /*0000*/ 	.byte	0x04, 0x37
        /*0002*/ 	.short	(.L_19 - .L_18)
.L_18:
        /*0004*/ 	.word	0x00000082


	//----- nvinfo : EIATTR_KPARAM_INFO
	.align		4
.L_19:
        /*0008*/ 	.byte	0x04, 0x17
        /*000a*/ 	.short	(.L_21 - .L_20)
.L_20:
        /*000c*/ 	.word	0x00000000
        /*0010*/ 	.short	0x0002
        /*0012*/ 	.short	0x0010
        /*0014*/ 	.byte	0x00, 0xf5, 0x21, 0x00


	//----- nvinfo : EIATTR_KPARAM_INFO
	.align		4
.L_21:
        /*0018*/ 	.byte	0x04, 0x17
        /*001a*/ 	.short	(.L_23 - .L_22)
.L_22:
        /*001c*/ 	.word	0x00000000
        /*0020*/ 	.short	0x0001
        /*0022*/ 	.short	0x0008
        /*0024*/ 	.byte	0x00, 0xf5, 0x21, 0x00


	//----- nvinfo : EIATTR_KPARAM_INFO
	.align		4
.L_23:
        /*0028*/ 	.byte	0x04, 0x17
        /*002a*/ 	.short	(.L_25 - .L_24)
.L_24:
        /*002c*/ 	.word	0x00000000
        /*0030*/ 	.short	0x0000
        /*0032*/ 	.short	0x0000
        /*0034*/ 	.byte	0x00, 0xf5, 0x21, 0x00


	//----- nvinfo : EIATTR_SPARSE_MMA_MASK
	.align		4
.L_25:
        /*0038*/ 	.byte	0x03, 0x50
        /*003a*/ 	.short	0x0000


	//----- nvinfo : EIATTR_MAXREG_COUNT
	.align		4
        /*003c*/ 	.byte	0x03, 0x1b
        /*003e*/ 	.short	0x00ff


	//----- nvinfo : EIATTR_MERCURY_ISA_VERSION
	.align		4
        /*0040*/ 	.byte	0x03, 0x5f
        /*0042*/ 	.short	0x0101


	//----- nvinfo : EIATTR_VRC_CTA_INIT_COUNT
	.align		4
        /*0044*/ 	.byte	0x02, 0x4a
	.zero		1
	.zero		1


	//----- nvinfo : EIATTR_EXIT_INSTR_OFFSETS
	.align		4
        /*0048*/ 	.byte	0x04, 0x1c
        /*004a*/ 	.short	(.L_27 - .L_26)


	//   ....[0]....
.L_26:
        /*004c*/ 	.word	0x00000100


	//----- nvinfo : EIATTR_CBANK_PARAM_SIZE
	.align		4
.L_27:
        /*0050*/ 	.byte	0x03, 0x19
        /*0052*/ 	.short	0x0018


	//----- nvinfo : EIATTR_PARAM_CBANK
	.align		4
        /*0054*/ 	.byte	0x04, 0x0a
        /*0056*/ 	.short	(.L_29 - .L_28)
	.align		4
.L_28:
        /*0058*/ 	.word	index@(.nv.constant0._Z15matAddKernel_1cPfS_S_)
        /*005c*/ 	.short	0x0380
        /*005e*/ 	.short	0x0018


	//----- nvinfo : EIATTR_SW_WAR
	.align		4
.L_29:
        /*0060*/ 	.byte	0x04, 0x36
        /*0062*/ 	.short	(.L_31 - .L_30)
.L_30:
        /*0064*/ 	.word	0x00000008
.L_31:


//--------------------- .nv.info._Z15matAddKernel_1bPfS_S_i --------------------------
	.section	.nv.info._Z15matAddKernel_1bPfS_S_i,"",@"SHT_CUDA_INFO"
	.sectionflags	@""
	.align	4


	//----- nvinfo : EIATTR_CUDA_API_VERSION
	.align		4
        /*0000*/ 	.byte	0x04, 0x37
        /*0002*/ 	.short	(.L_33 - .L_32)
.L_32:
        /*0004*/ 	.word	0x00000082


	//----- nvinfo : EIATTR_KPARAM_INFO
	.align		4
.L_33:
        /*0008*/ 	.byte	0x04, 0x17
        /*000a*/ 	.short	(.L_35 - .L_34)
.L_34:
        /*000c*/ 	.word	0x00000000
        /*0010*/ 	.short	0x0003
        /*0012*/ 	.short	0x0018
        /*0014*/ 	.byte	0x00, 0xf0, 0x11, 0x00


	//----- nvinfo : EIATTR_KPARAM_INFO
	.align		4
.L_35:
        /*0018*/ 	.byte	0x04, 0x17
        /*001a*/ 	.short	(.L_37 - .L_36)
.L_36:
        /*001c*/ 	.word	0x00000000
        /*0020*/ 	.short	0x0002
        /*0022*/ 	.short	0x0010
        /*0024*/ 	.byte	0x00, 0xf5, 0x21, 0x00


	//----- nvinfo : EIATTR_KPARAM_INFO
	.align		4
.L_37:
        /*0028*/ 	.byte	0x04, 0x17
        /*002a*/ 	.short	(.L_39 - .L_38)
.L_38:
        /*002c*/ 	.word	0x00000000
        /*0030*/ 	.short	0x0001
        /*0032*/ 	.short	0x0008
        /*0034*/ 	.byte	0x00, 0xf5, 0x21, 0x00


	//----- nvinfo : EIATTR_KPARAM_INFO
	.align		4
.L_39:
        /*0038*/ 	.byte	0x04, 0x17
        /*003a*/ 	.short	(.L_41 - .L_40)
.L_40:
        /*003c*/ 	.word	0x00000000
        /*0040*/ 	.short	0x0000
        /*0042*/ 	.short	0x0000
        /*0044*/ 	.byte	0x00, 0xf5, 0x21, 0x00


	//----- nvinfo : EIATTR_SPARSE_MMA_MASK
	.align		4
.L_41:
        /*0048*/ 	.byte	0x03, 0x50
        /*004a*/ 	.short	0x0000


	//----- nvinfo : EIATTR_MAXREG_COUNT
	.align		4
        /*004c*/ 	.byte	0x03, 0x1b
        /*004e*/ 	.short	0x00ff


	//----- nvinfo : EIATTR_MERCURY_ISA_VERSION
	.align		4
        /*0050*/ 	.byte	0x03, 0x5f
        /*0052*/ 	.short	0x0101


	//----- nvinfo : EIATTR_VRC_CTA_INIT_COUNT
	.align		4
        /*0054*/ 	.byte	0x02, 0x4a
	.zero		1
	.zero		1


	//----- nvinfo : EIATTR_EXIT_INSTR_OFFSETS
	.align		4
        /*0058*/ 	.byte	0x04, 0x1c
        /*005a*/ 	.short	(.L_43 - .L_42)


	//   ....[0]....
.L_42:
        /*005c*/ 	.word	0x00000050


	//   ....[1]....
        /*0060*/ 	.word	0x00000aa0


	//   ....[2]....
        /*0064*/ 	.word	0x00000f40


	//   ....[3]....
        /*0068*/ 	.word	0x000011d0


	//   ....[4]....
        /*006c*/ 	.word	0x00001310


	//----- nvinfo : EIATTR_CBANK_PARAM_SIZE
	.align		4
.L_43:
        /*0070*/ 	.byte	0x03, 0x19
        /*0072*/ 	.short	0x001c


	//----- nvinfo : EIATTR_PARAM_CBANK
	.align		4
        /*0074*/ 	.byte	0x04, 0x0a
        /*0076*/ 	.short	(.L_45 - .L_44)
	.align		4
.L_44:
        /*0078*/ 	.word	index@(.nv.constant0._Z15matAddKernel_1bPfS_S_i)
        /*007c*/ 	.short	0x0380
        /*007e*/ 	.short	0x001c


	//----- nvinfo : EIATTR_SW_WAR
	.align		4
.L_45:
        /*0080*/ 	.byte	0x04, 0x36
        /*0082*/ 	.short	(.L_47 - .L_46)
.L_46:
        /*0084*/ 	.word	0x00000008
.L_47:


//--------------------- .nv.info._Z15matAddKernel_1aPfS_S_i --------------------------
	.section	.nv.info._Z15matAddKernel_1aPfS_S_i,"",@"SHT_CUDA_INFO"
	.sectionflags	@""
	.align	4


	//----- nvinfo : EIATTR_CUDA_API_VERSION
	.align		4
        /*0000*/ 	.byte	0x04, 0x37
        /*0002*/ 	.short	(.L_49 - .L_48)
.L_48:
        /*0004*/ 	.word	0x00000082


	//----- nvinfo : EIATTR_KPARAM_INFO
	.align		4
.L_49:
        /*0008*/ 	.byte	0x04, 0x17
        /*000a*/ 	.short	(.L_51 - .L_50)
.L_50:
        /*000c*/ 	.word	0x00000000
        /*0010*/ 	.short	0x0003
        /*0012*/ 	.short	0x0018
        /*0014*/ 	.byte	0x00, 0xf0, 0x11, 0x00


	//----- nvinfo : EIATTR_KPARAM_INFO
	.align		4
.L_51:
        /*0018*/ 	.byte	0x04, 0x17
        /*001a*/ 	.short	(.L_53 - .L_52)
.L_52:
        /*001c*/ 	.word	0x00000000
        /*0020*/ 	.short	0x0002
        /*0022*/ 	.short	0x0010
        /*0024*/ 	.byte	0x00, 0xf5, 0x21, 0x00


	//----- nvinfo : EIATTR_KPARAM_INFO
	.align		4
.L_53:
        /*0028*/ 	.byte	0x04, 0x17
        /*002a*/ 	.short	(.L_55 - .L_54)
.L_54:
        /*002c*/ 	.word	0x00000000
        /*0030*/ 	.short	0x0001
        /*0032*/ 	.short	0x0008
        /*0034*/ 	.byte	0x00, 0xf5, 0x21, 0x00


	//----- nvinfo : EIATTR_KPARAM_INFO
	.align		4
.L_55:
        /*0038*/ 	.byte	0x04, 0x17
        /*003a*/ 	.short	(.L_57 - .L_56)
.L_56:
        /*003c*/ 	.word	0x00000000
        /*0040*/ 	.short	0x0000
        /*0042*/ 	.short	0x0000
        /*0044*/ 	.byte	0x00, 0xf5, 0x21, 0x00


	//----- nvinfo : EIATTR_SPARSE_MMA_MASK
	.align		4
.L_57:
        /*0048*/ 	.byte	0x03, 0x50
        /*004a*/ 	.short	0x0000


	//----- nvinfo : EIATTR_MAXREG_COUNT
	.align		4
        /*004c*/ 	.byte	0x03, 0x1b
        /*004e*/ 	.short	0x00ff


	//----- nvinfo : EIATTR_MERCURY_ISA_VERSION
	.align		4
        /*0050*/ 	.byte	0x03, 0x5f
        /*0052*/ 	.short	0x0101


	//----- nvinfo : EIATTR_VRC_CTA_INIT_COUNT
	.align		4
        /*0054*/ 	.byte	0x02, 0x4a
	.zero		1
	.zero		1


	//----- nvinfo : EIATTR_EXIT_INSTR_OFFSETS
	.align		4
        /*0058*/ 	.byte	0x04, 0x1c
        /*005a*/ 	.short	(.L_59 - .L_58)


	//   ....[0]....
.L_58:
        /*005c*/ 	.word	0x00000030


	//   ....[1]....
        /*0060*/ 	.word	0x00000660


	//   ....[2]....
        /*0064*/ 	.word	0x000009f0


	//   ....[3]....
        /*0068*/ 	.word	0x00000c80


	//   ....[4]....
        /*006c*/ 	.word	0x00000e70


	//----- nvinfo : EIATTR_CBANK_PARAM_SIZE
	.align		4
.L_59:
        /*0070*/ 	.byte	0x03, 0x19
        /*0072*/ 	.short	0x001c


	//----- nvinfo : EIATTR_PARAM_CBANK
	.align		4
        /*0074*/ 	.byte	0x04, 0x0a
        /*0076*/ 	.short	(.L_61 - .L_60)
	.align		4
.L_60:
        /*0078*/ 	.word	index@(.nv.constant0._Z15matAddKernel_1aPfS_S_i)
        /*007c*/ 	.short	0x0380
        /*007e*/ 	.short	0x001c


	//----- nvinfo : EIATTR_SW_WAR
	.align		4
.L_61:
        /*0080*/ 	.byte	0x04, 0x36
        /*0082*/ 	.short	(.L_63 - .L_62)
.L_62:
        /*0084*/ 	.word	0x00000008
.L_63:


//--------------------- .nv.callgraph             --------------------------
	.section	.nv.callgraph,"",@"SHT_CUDA_CALLGRAPH"
	.align	4
	.sectionentsize	8
	.align		4
        /*0000*/ 	.word	0x00000000
	.align		4
        /*0004*/ 	.word	0xffffffff
	.align		4
        /*0008*/ 	.word	0x00000000
	.align		4
        /*000c*/ 	.word	0xfffffffe
	.align		4
        /*0010*/ 	.word	0x00000000
	.align		4
        /*0014*/ 	.word	0xfffffffd
	.align		4
        /*0018*/ 	.word	0x00000000
	.align		4
        /*001c*/ 	.word	0xfffffffc


//--------------------- .text._Z15matAddKernel_1cPfS_S_ --------------------------
	.section	.text._Z15matAddKernel_1cPfS_S_,"ax",@progbits
	.align	128
        .global         _Z15matAddKernel_1cPfS_S_
        .type           _Z15matAddKernel_1cPfS_S_,@function
        .size           _Z15matAddKernel_1cPfS_S_,(.L_x_13 - _Z15matAddKernel_1cPfS_S_)
        .other          _Z15matAddKernel_1cPfS_S_,@"STO_CUDA_ENTRY STV_DEFAULT"
_Z15matAddKernel_1cPfS_S_:
.text._Z15matAddKernel_1cPfS_S_:
[----:B------:R-:W-:Y:S01]  /*0000*/  LDC R1, c[0x0][0x37c] ;  /* 0x0000df00ff017b82 */ /* 0x000fe20000000800 */
[----:B------:R-:W0:Y:S07]  /*0010*/  S2R R9, SR_TID.X ;  /* 0x0000000000097919 */ /* 0x000e2e0000002100 */
[----:B------:R-:W1:Y:S01]  /*0020*/  LDC.64 R2, c[0x0][0x380] ;  /* 0x0000e000ff027b82 */ /* 0x000e620000000a00 */
[----:B------:R-:W0:Y:S01]  /*0030*/  LDCU UR6, c[0x0][0x364] ;  /* 0x00006c80ff0677ac */ /* 0x000e220008000800 */
[----:B------:R-:W0:Y:S01]  /*0040*/  S2R R0, SR_TID.Y ;  /* 0x0000000000007919 */ /* 0x000e220000002200 */
[----:B------:R-:W2:Y:S05]  /*0050*/  LDCU.64 UR4, c[0x0][0x358] ;  /* 0x00006b00ff0477ac */ /* 0x000eaa0008000a00 */
[----:B------:R-:W3:Y:S08]  /*0060*/  LDC.64 R4, c[0x0][0x388] ;  /* 0x0000e200ff047b82 */ /* 0x000ef00000000a00 */
[----:B------:R-:W4:Y:S01]  /*0070*/  LDC.64 R6, c[0x0][0x390] ;  /* 0x0000e400ff067b82 */ /* 0x000f220000000a00 */
[----:B0-----:R-:W-:-:S04]  /*0080*/  IMAD R9, R9, UR6, R0 ;  /* 0x0000000609097c24 */ /* 0x001fc8000f8e0200 */
[----:B-1----:R-:W-:-:S04]  /*0090*/  IMAD.WIDE.U32 R2, R9, 0x4, R2 ;  /* 0x0000000409027825 */ /* 0x002fc800078e0002 */
[C---:B---3--:R-:W-:Y:S02]  /*00a0*/  IMAD.WIDE.U32 R4, R9.reuse, 0x4, R4 ;  /* 0x0000000409047825 */ /* 0x048fe400078e0004 */
[----:B--2---:R-:W2:Y:S04]  /*00b0*/  LDG.E R2, desc[UR4][R2.64] ;  /* 0x0000000402027981 */ /* 0x004ea8000c1e1900 */
[----:B------:R-:W2:Y:S01]  /*00c0*/  LDG.E R5, desc[UR4][R4.64] ;  /* 0x0000000404057981 */ /* 0x000ea2000c1e1900 */
[----:B----4-:R-:W-:-:S04]  /*00d0*/  IMAD.WIDE.U32 R6, R9, 0x4, R6 ;  /* 0x0000000409067825 */ /* 0x010fc800078e0006 */
[----:B--2---:R-:W-:-:S05]  /*00e0*/  FADD R9, R2, R5 ;  /* 0x0000000502097221 */ /* 0x004fca0000000000 */
[----:B------:R-:W-:Y:S01]  /*00f0*/  STG.E desc[UR4][R6.64], R9 ;  /* 0x0000000906007986 */ /* 0x000fe2000c101904 */
[----:B------:R-:W-:Y:S05]  /*0100*/  EXIT ;  /* 0x000000000000794d */ /* 0x000fea0003800000 */
.L_x_0:
[----:B------:R-:W-:-:S00]  /*0110*/  BRA `(.L_x_0) ;  /* 0xfffffffc00fc7947 */ /* 0x000fc0000383ffff */
[----:B------:R-:W-:-:S00]  /*0120*/  NOP ;  /* 0x0000000000007918 */ /* 0x000fc00000000000 */
        /* <DEDUP_REMOVED lines=13> */
.L_x_13:


//--------------------- .text._Z15matAddKernel_1bPfS_S_i --------------------------
	.section	.text._Z15matAddKernel_1bPfS_S_i,"ax",@progbits
	.align	128
        .global         _Z15matAddKernel_1bPfS_S_i
        .type           _Z15matAddKernel_1bPfS_S_i,@function
        .size           _Z15matAddKernel_1bPfS_S_i,(.L_x_14 - _Z15matAddKernel_1bPfS_S_i)
        .other          _Z15matAddKernel_1bPfS_S_i,@"STO_CUDA_ENTRY STV_DEFAULT"
_Z15matAddKernel_1bPfS_S_i:
.text._Z15matAddKernel_1bPfS_S_i:
[----:B------:R-:W-:Y:S01]  /*0000*/  LDC R1, c[0x0][0x37c] ;  /* 0x0000df00ff017b82 */ /* 0x000fe20000000800 */
[----:B------:R-:W0:Y:S07]  /*0010*/  LDCU UR5, c[0x0][0x398] ;  /* 0x00007300ff0577ac */ /* 0x000e2e0008000800 */
[----:B------:R-:W1:Y:S01]  /*0020*/  LDC R0, c[0x0][0x360] ;  /* 0x0000d800ff007b82 */ /* 0x000e620000000800 */
[----:B0-----:R-:W-:-:S06]  /*0030*/  UISETP.GE.AND UP0, UPT, UR5, 0x1, UPT ;  /* 0x000000010500788c */ /* 0x001fcc000bf06270 */
[----:B------:R-:W-:-:S13]  /*0040*/  PLOP3.LUT P0, PT, PT, PT, UP0, 0x80, 0x8 ;  /* 0x000000000008781c */ /* 0x000fda0003f0f008 */
[----:B------:R-:W-:Y:S05]  /*0050*/  @!P0 EXIT ;  /* 0x000000000000894d */ /* 0x000fea0003800000 */
[----:B------:R-:W-:Y:S01]  /*0060*/  UISETP.GE.U32.AND UP0, UPT, UR5, 0x10, UPT ;  /* 0x000000100500788c */ /* 0x000fe2000bf06070 */
[----:B------:R-:W0:Y:S01]  /*0070*/  LDCU.64 UR8, c[0x0][0x358] ;  /* 0x00006b00ff0877ac */ /* 0x000e220008000a00 */
[----:B------:R-:W-:-:S07]  /*0080*/  UMOV UR4, URZ ;  /* 0x000000ff00047c82 */ /* 0x000fce0008000000 */
[----:B------:R-:W-:Y:S05]  /*0090*/  BRA.U !UP0, `(.L_x_1) ;  /* 0x0000000908787547 */ /* 0x000fea000b800000 */
[----:B------:R-:W1:Y:S01]  /*00a0*/  S2R R21, SR_TID.X ;  /* 0x0000000000157919 */ /* 0x000e620000002100 */
[----:B------:R-:W-:Y:S01]  /*00b0*/  ULOP3.LUT UR4, UR5, 0x7ffffff0, URZ, 0xc0, !UPT ;  /* 0x7ffffff005047892 */ /* 0x000fe2000f8ec0ff */
[----:B------:R-:W2:Y:S01]  /*00c0*/  LDCU.64 UR10, c[0x0][0x390] ;  /* 0x00007200ff0a77ac */ /* 0x000ea20008000a00 */
[----:B------:R-:W3:Y:S02]  /*00d0*/  LDCU.128 UR12, c[0x0][0x380] ;  /* 0x00007000ff0c77ac */ /* 0x000ee40008000c00 */
[----:B------:R-:W-:Y:S01]  /*00e0*/  UIADD3 UR6, UPT, UPT, -UR4, URZ, URZ ;  /* 0x000000ff04067290 */ /* 0x000fe2000fffe1ff */
[CC--:B-1----:R-:W-:Y:S01]  /*00f0*/  IADD3 R14, PT, PT, R0.reuse, R21.reuse, RZ ;  /* 0x00000015000e7210 */ /* 0x0c2fe20007ffe0ff */
[C-C-:B------:R-:W-:Y:S01]  /*0100*/  IMAD R5, R0.reuse, 0x3, R21.reuse ;  /* 0x0000000300057824 */ /* 0x140fe200078e0215 */
[CC--:B------:R-:W-:Y:S01]  /*0110*/  LEA R3, R0.reuse, R21.reuse, 0x1 ;  /* 0x0000001500037211 */ /* 0x0c0fe200078e08ff */
[C-C-:B------:R-:W-:Y:S01]  /*0120*/  IMAD R9, R0.reuse, 0x5, R21.reuse ;  /* 0x0000000500097824 */ /* 0x140fe200078e0215 */
[CC--:B------:R-:W-:Y:S01]  /*0130*/  LEA R7, R0.reuse, R21.reuse, 0x2 ;  /* 0x0000001500077211 */ /* 0x0c0fe200078e10ff */
[C-C-:B------:R-:W-:Y:S01]  /*0140*/  IMAD R11, R0.reuse, 0x6, R21.reuse ;  /* 0x00000006000b7824 */ /* 0x140fe200078e0215 */
[C---:B------:R-:W-:Y:S01]  /*0150*/  LEA R15, R0.reuse, R21, 0x3 ;  /* 0x00000015000f7211 */ /* 0x040fe200078e18ff */
[----:B------:R-:W-:-:S02]  /*0160*/  IMAD R13, R0, 0x7, R21 ;  /* 0x00000007000d7824 */ /* 0x000fc400078e0215 */
[C-C-:B------:R-:W-:Y:S02]  /*0170*/  IMAD R17, R0.reuse, 0x9, R21.reuse ;  /* 0x0000000900117824 */ /* 0x140fe400078e0215 */
[C-C-:B------:R-:W-:Y:S02]  /*0180*/  IMAD R2, R0.reuse, 0xa, R21.reuse ;  /* 0x0000000a00027824 */ /* 0x140fe400078e0215 */
[C-C-:B------:R-:W-:Y:S02]  /*0190*/  IMAD R4, R0.reuse, 0xb, R21.reuse ;  /* 0x0000000b00047824 */ /* 0x140fe400078e0215 */
[C-C-:B------:R-:W-:Y:S02]  /*01a0*/  IMAD R6, R0.reuse, 0xc, R21.reuse ;  /* 0x0000000c00067824 */ /* 0x140fe400078e0215 */
[C-C-:B------:R-:W-:Y:S02]  /*01b0*/  IMAD R8, R0.reuse, 0xd, R21.reuse ;  /* 0x0000000d00087824 */ /* 0x140fe400078e0215 */
[----:B------:R-:W-:-:S02]  /*01c0*/  IMAD R10, R0, 0xe, R21 ;  /* 0x0000000e000a7824 */ /* 0x000fc400078e0215 */
[----:B------:R-:W-:Y:S02]  /*01d0*/  IMAD R12, R0, 0xf, R21 ;  /* 0x0000000f000c7824 */ /* 0x000fe400078e0215 */
[----:B--23--:R-:W-:-:S07]  /*01e0*/  IMAD.WIDE.U32 R20, R21, 0x4, RZ ;  /* 0x0000000415147825 */ /* 0x00cfce00078e00ff */
.L_x_2:
[C---:B--2---:R-:W-:Y:S01]  /*01f0*/  IADD3 R18, P1, PT, R20.reuse, UR14, RZ ;  /* 0x0000000e14127c10 */ /* 0x044fe2000ff3e0ff */
[----:B------:R-:W1:Y:S01]  /*0200*/  LDC.64 R24, c[0x0][0x380] ;  /* 0x0000e000ff187b82 */ /* 0x000e620000000a00 */
[----:B------:R-:W-:Y:S02]  /*0210*/  IADD3 R22, P0, PT, R20, UR12, RZ ;  /* 0x0000000c14167c10 */ /* 0x000fe4000ff1e0ff */
[C---:B------:R-:W-:Y:S02]  /*0220*/  IADD3.X R19, PT, PT, R21.reuse, UR15, RZ, P1, !PT ;  /* 0x0000000f15137c10 */ /* 0x040fe40008ffe4ff */
[----:B------:R-:W-:-:S04]  /*0230*/  IADD3.X R23, PT, PT, R21, UR13, RZ, P0, !PT ;  /* 0x0000000d15177c10 */ /* 0x000fc800087fe4ff */
[----:B0-----:R-:W2:Y:S04]  /*0240*/  LDG.E R19, desc[UR8][R18.64] ;  /* 0x0000000812137981 */ /* 0x001ea8000c1e1900 */
[----:B------:R0:W2:Y:S02]  /*0250*/  LDG.E R16, desc[UR8][R22.64] ;  /* 0x0000000816107981 */ /* 0x0000a4000c1e1900 */
[----:B0-----:R-:W0:Y:S01]  /*0260*/  LDC.64 R22, c[0x0][0x388] ;  /* 0x0000e200ff167b82 */ /* 0x001e220000000a00 */
[----:B------:R-:W-:Y:S01]  /*0270*/  IADD3 R26, P0, PT, R20, UR10, RZ ;  /* 0x0000000a141a7c10 */ /* 0x000fe2000ff1e0ff */
[----:B-1----:R-:W-:-:S03]  /*0280*/  IMAD.WIDE.U32 R28, R14, 0x4, R24 ;  /* 0x000000040e1c7825 */ /* 0x002fc600078e0018 */
[----:B------:R-:W-:Y:S01]  /*0290*/  IADD3.X R27, PT, PT, R21, UR11, RZ, P0, !PT ;  /* 0x0000000b151b7c10 */ /* 0x000fe200087fe4ff */
[----:B--2---:R-:W-:Y:S01]  /*02a0*/  FADD R16, R16, R19 ;  /* 0x0000001310107221 */ /* 0x004fe20000000000 */
[----:B0-----:R-:W-:-:S04]  /*02b0*/  IMAD.WIDE.U32 R18, R14, 0x4, R22 ;  /* 0x000000040e127825 */ /* 0x001fc800078e0016 */
[----:B------:R0:W-:Y:S04]  /*02c0*/  STG.E desc[UR8][R26.64], R16 ;  /* 0x000000101a007986 */ /* 0x0001e8000c101908 */
[----:B------:R-:W2:Y:S04]  /*02d0*/  LDG.E R28, desc[UR8][R28.64] ;  /* 0x000000081c1c7981 */ /* 0x000ea8000c1e1900 */
[----:B------:R1:W2:Y:S02]  /*02e0*/  LDG.E R29, desc[UR8][R18.64] ;  /* 0x00000008121d7981 */ /* 0x0002a4000c1e1900 */
[----:B-1----:R-:W1:Y:S01]  /*02f0*/  LDC.64 R18, c[0x0][0x390] ;  /* 0x0000e400ff127b82 */ /* 0x002e620000000a00 */
[----:B0-----:R-:W-:-:S04]  /*0300*/  IMAD.WIDE.U32 R26, R3, 0x4, R24 ;  /* 0x00000004031a7825 */ /* 0x001fc800078e0018 */
[----:B--2---:R-:W-:Y:S01]  /*0310*/  FADD R16, R28, R29 ;  /* 0x0000001d1c107221 */ /* 0x004fe20000000000 */
[----:B-1----:R-:W-:-:S05]  /*0320*/  IMAD.WIDE.U32 R28, R14, 0x4, R18 ;  /* 0x000000040e1c7825 */ /* 0x002fca00078e0012 */
[----:B------:R0:W-:Y:S04]  /*0330*/  STG.E desc[UR8][R28.64], R16 ;  /* 0x000000101c007986 */ /* 0x0001e8000c101908 */
[----:B0-----:R0:W2:Y:S02]  /*0340*/  LDG.E R28, desc[UR8][R26.64] ;  /* 0x000000081a1c7981 */ /* 0x0010a4000c1e1900 */
[----:B0-----:R-:W-:-:S06]  /*0350*/  IMAD.WIDE.U32 R26, R3, 0x4, R22 ;  /* 0x00000004031a7825 */ /* 0x001fcc00078e0016 */
[----:B------:R-:W2:Y:S02]  /*0360*/  LDG.E R27, desc[UR8][R26.64] ;  /* 0x000000081a1b7981 */ /* 0x000ea4000c1e1900 */
[----:B--2---:R-:W-:Y:S01]  /*0370*/  FADD R16, R28, R27 ;  /* 0x0000001b1c107221 */ /* 0x004fe20000000000 */
[----:B------:R-:W-:-:S05]  /*0380*/  IMAD.WIDE.U32 R28, R3, 0x4, R18 ;  /* 0x00000004031c7825 */ /* 0x000fca00078e0012 */
[----:B------:R0:W-:Y:S01]  /*0390*/  STG.E desc[UR8][R28.64], R16 ;  /* 0x000000101c007986 */ /* 0x0001e2000c101908 */
[----:B------:R-:W-:-:S04]  /*03a0*/  IMAD.WIDE.U32 R26, R5, 0x4, R22 ;  /* 0x00000004051a7825 */ /* 0x000fc800078e0016 */
[--C-:B0-----:R-:W-:Y:S01]  /*03b0*/  IMAD.WIDE.U32 R28, R5, 0x4, R24.reuse ;  /* 0x00000004051c7825 */ /* 0x101fe200078e0018 */
[----:B------:R0:W2:Y:S05]  /*03c0*/  LDG.E R16, desc[UR8][R26.64] ;  /* 0x000000081a107981 */ /* 0x0000aa000c1e1900 */
[----:B------:R-:W2:Y:S01]  /*03d0*/  LDG.E R28, desc[UR8][R28.64] ;  /* 0x000000081c1c7981 */ /* 0x000ea2000c1e1900 */
[----:B0-----:R-:W-:-:S04]  /*03e0*/  IMAD.WIDE.U32 R26, R7, 0x4, R24 ;  /* 0x00000004071a7825 */ /* 0x001fc800078e0018 */
[----:B--2---:R-:W-:Y:S01]  /*03f0*/  FADD R16, R28, R16 ;  /* 0x000000101c107221 */ /* 0x004fe20000000000 */
[----:B------:R-:W-:-:S05]  /*0400*/  IMAD.WIDE.U32 R28, R5, 0x4, R18 ;  /* 0x00000004051c7825 */ /* 0x000fca00078e0012 */
[----:B------:R0:W-:Y:S04]  /*0410*/  STG.E desc[UR8][R28.64], R16 ;  /* 0x000000101c007986 */ /* 0x0001e8000c101908 */
[----:B0-----:R0:W2:Y:S02]  /*0420*/  LDG.E R16, desc[UR8][R26.64] ;  /* 0x000000081a107981 */ /* 0x0010a4000c1e1900 */
[----:B0-----:R-:W-:-:S06]  /*0430*/  IMAD.WIDE.U32 R26, R7, 0x4, R22 ;  /* 0x00000004071a7825 */ /* 0x001fcc00078e0016 */
[----:B------:R-:W2:Y:S01]  /*0440*/  LDG.E R27, desc[UR8][R26.64] ;  /* 0x000000081a1b7981 */ /* 0x000ea2000c1e1900 */
[----:B------:R-:W-:-:S04]  /*0450*/  IMAD.WIDE.U32 R28, R7, 0x4, R18 ;  /* 0x00000004071c7825 */ /* 0x000fc800078e0012 */
[----:B--2---:R-:W-:Y:S01]  /*0460*/  FADD R16, R16, R27 ;  /* 0x0000001b10107221 */ /* 0x004fe20000000000 */
[----:B------:R-:W-:-:S04]  /*0470*/  IMAD.WIDE.U32 R26, R9, 0x4, R22 ;  /* 0x00000004091a7825 */ /* 0x000fc800078e0016 */
[----:B------:R0:W-:Y:S02]  /*0480*/  STG.E desc[UR8][R28.64], R16 ;  /* 0x000000101c007986 */ /* 0x0001e4000c101908 */
[--C-:B0-----:R-:W-:Y:S02]  /*0490*/  IMAD.WIDE.U32 R28, R9, 0x4, R24.reuse ;  /* 0x00000004091c7825 */ /* 0x101fe400078e0018 */
[----:B------:R0:W2:Y:S04]  /*04a0*/  LDG.E R16, desc[UR8][R26.64] ;  /* 0x000000081a107981 */ /* 0x0000a8000c1e1900 */
        /* <DEDUP_REMOVED lines=65> */
[----:B------:R-:W-:-:S04]  /*08c0*/  IMAD.WIDE.U32 R24, R12, 0x4, R24 ;  /* 0x000000040c187825 */ /* 0x000fc800078e0018 */
[----:B------:R-:W-:-:S04]  /*08d0*/  IMAD.WIDE.U32 R22, R12, 0x4, R22 ;  /* 0x000000040c167825 */ /* 0x000fc800078e0016 */
[----:B--2---:R-:W-:-:S05]  /*08e0*/  FADD R16, R16, R27 ;  /* 0x0000001b10107221 */ /* 0x004fca0000000000 */
[----:B------:R2:W-:Y:S04]  /*08f0*/  STG.E desc[UR8][R28.64], R16 ;  /* 0x000000101c007986 */ /* 0x0005e8000c101908 */
[----:B------:R-:W3:Y:S04]  /*0900*/  LDG.E R24, desc[UR8][R24.64] ;  /* 0x0000000818187981 */ /* 0x000ee8000c1e1900 */
[----:B------:R-:W3:Y:S01]  /*0910*/  LDG.E R23, desc[UR8][R22.64] ;  /* 0x0000000816177981 */ /* 0x000ee2000c1e1900 */
[----:B------:R-:W-:Y:S01]  /*0920*/  IMAD.WIDE.U32 R18, R12, 0x4, R18 ;  /* 0x000000040c127825 */ /* 0x000fe200078e0012 */
[----:B------:R-:W-:-:S04]  /*0930*/  UIADD3 UR6, UPT, UPT, UR6, 0x10, URZ ;  /* 0x0000001006067890 */ /* 0x000fc8000fffe0ff */
[----:B------:R-:W-:Y:S01]  /*0940*/  UISETP.NE.AND UP0, UPT, UR6, URZ, UPT ;  /* 0x000000ff0600728c */ /* 0x000fe2000bf05270 */
[C---:B------:R-:W-:Y:S01]  /*0950*/  IMAD.WIDE.U32 R20, R0.reuse, 0x40, R20 ;  /* 0x0000004000147825 */ /* 0x040fe200078e0014 */
[C---:B------:R-:W-:Y:S02]  /*0960*/  LEA R14, R0.reuse, R14, 0x4 ;  /* 0x0000000e000e7211 */ /* 0x040fe400078e20ff */
[C---:B------:R-:W-:Y:S02]  /*0970*/  LEA R3, R0.reuse, R3, 0x4 ;  /* 0x0000000300037211 */ /* 0x040fe400078e20ff */
[C---:B------:R-:W-:Y:S02]  /*0980*/  LEA R5, R0.reuse, R5, 0x4 ;  /* 0x0000000500057211 */ /* 0x040fe400078e20ff */
[C---:B------:R-:W-:Y:S02]  /*0990*/  LEA R7, R0.reuse, R7, 0x4 ;  /* 0x0000000700077211 */ /* 0x040fe400078e20ff */
[----:B------:R-:W-:-:S02]  /*09a0*/  LEA R9, R0, R9, 0x4 ;  /* 0x0000000900097211 */ /* 0x000fc400078e20ff */
[C---:B------:R-:W-:Y:S02]  /*09b0*/  LEA R11, R0.reuse, R11, 0x4 ;  /* 0x0000000b000b7211 */ /* 0x040fe400078e20ff */
        /* <DEDUP_REMOVED lines=8> */
[----:B------:R-:W-:Y:S01]  /*0a40*/  LEA R12, R0, R12, 0x4 ;  /* 0x0000000c000c7211 */ /* 0x000fe200078e20ff */
[----:B---3--:R-:W-:-:S05]  /*0a50*/  FADD R23, R24, R23 ;  /* 0x0000001718177221 */ /* 0x008fca0000000000 */
[----:B------:R2:W-:Y:S01]  /*0a60*/  STG.E desc[UR8][R18.64], R23 ;  /* 0x0000001712007986 */ /* 0x0005e2000c101908 */
[----:B------:R-:W-:Y:S05]  /*0a70*/  BRA.U UP0, `(.L_x_2) ;  /* 0xfffffff500dc7547 */ /* 0x000fea000b83ffff */
.L_x_1:
[----:B------:R-:W-:-:S06]  /*0a80*/  ULOP3.LUT UP0, UR6, UR5, 0xf, URZ, 0xc0, !UPT ;  /* 0x0000000f05067892 */ /* 0x000fcc000f80c0ff */
[----:B------:R-:W-:-:S13]  /*0a90*/  PLOP3.LUT P0, PT, PT, PT, UP0, 0x80, 0x8 ;  /* 0x000000000008781c */ /* 0x000fda0003f0f008 */
[----:B0-----:R-:W-:Y:S05]  /*0aa0*/  @!P0 EXIT ;  /* 0x000000000000894d */ /* 0x001fea0003800000 */
[----:B------:R-:W0:Y:S01]  /*0ab0*/  S2R R3, SR_TID.X ;  /* 0x0000000000037919 */ /* 0x000e220000002100 */
[----:B------:R-:W-:Y:S02]  /*0ac0*/  UISETP.GE.U32.AND UP0, UPT, UR6, 0x8, UPT ;  /* 0x000000080600788c */ /* 0x000fe4000bf06070 */
[----:B------:R-:W-:-:S06]  /*0ad0*/  ULOP3.LUT UR7, UR5, 0x7, URZ, 0xc0, !UPT ;  /* 0x0000000705077892 */ /* 0x000fcc000f8ec0ff */
[----:B------:R-:W-:Y:S01]  /*0ae0*/  ISETP.NE.AND P0, PT, RZ, UR7, PT ;  /* 0x00000007ff007c0c */ /* 0x000fe2000bf05270 */
[----:B------:R-:W-:-:S12]  /*0af0*/  BRA.U !UP0, `(.L_x_3) ;  /* 0x0000000508107547 */ /* 0x000fd8000b800000 */
[----:B------:R-:W3:Y:S01]  /*0b00*/  LDC.64 R6, c[0x0][0x380] ;  /* 0x0000e000ff067b82 */ /* 0x000ee20000000a00 */
[----:B01----:R-:W-:-:S07]  /*0b10*/  IMAD R15, R0, UR4, R3 ;  /* 0x00000004000f7c24 */ /* 0x003fce000f8e0203 */
[----:B------:R-:W0:Y:S08]  /*0b20*/  LDC.64 R4, c[0x0][0x388] ;  /* 0x0000e200ff047b82 */ /* 0x000e300000000a00 */
[----:B------:R-:W1:Y:S01]  /*0b30*/  LDC.64 R8, c[0x0][0x390] ;  /* 0x0000e400ff087b82 */ /* 0x000e620000000a00 */
[----:B---3--:R-:W-:-:S06]  /*0b40*/  IMAD.WIDE.U32 R10, R15, 0x4, R6 ;  /* 0x000000040f0a7825 */ /* 0x008fcc00078e0006 */
[----:B------:R-:W3:Y:S01]  /*0b50*/  LDG.E R10, desc[UR8][R10.64] ;  /* 0x000000080a0a7981 */ /* 0x000ee2000c1e1900 */
[----:B0-----:R-:W-:-:S06]  /*0b60*/  IMAD.WIDE.U32 R12, R15, 0x4, R4 ;  /* 0x000000040f0c7825 */ /* 0x001fcc00078e0004 */
[----:B------:R-:W3:Y:S01]  /*0b70*/  LDG.E R13, desc[UR8][R12.64] ;  /* 0x000000080c0d7981 */ /* 0x000ee2000c1e1900 */
[C---:B------:R-:W-:Y:S01]  /*0b80*/  IADD3 R21, PT, PT, R15.reuse, R0, RZ ;  /* 0x000000000f157210 */ /* 0x040fe20007ffe0ff */
[----:B-1----:R-:W-:-:S04]  /*0b90*/  IMAD.WIDE.U32 R14, R15, 0x4, R8 ;  /* 0x000000040f0e7825 */ /* 0x002fc800078e0008 */
[----:B--2---:R-:W-:-:S04]  /*0ba0*/  IMAD.WIDE.U32 R16, R21, 0x4, R6 ;  /* 0x0000000415107825 */ /* 0x004fc800078e0006 */
[----:B------:R-:W-:-:S04]  /*0bb0*/  IMAD.WIDE.U32 R18, R21, 0x4, R4 ;  /* 0x0000000415127825 */ /* 0x000fc800078e0004 */
[----:B---3--:R-:W-:-:S05]  /*0bc0*/  FADD R23, R10, R13 ;  /* 0x0000000d0a177221 */ /* 0x008fca0000000000 */
[----:B------:R0:W-:Y:S04]  /*0bd0*/  STG.E desc[UR8][R14.64], R23 ;  /* 0x000000170e007986 */ /* 0x0001e8000c101908 */
[----:B------:R-:W2:Y:S04]  /*0be0*/  LDG.E R16, desc[UR8][R16.64] ;  /* 0x0000000810107981 */ /* 0x000ea8000c1e1900 */
[----:B------:R-:W2:Y:S01]  /*0bf0*/  LDG.E R19, desc[UR8][R18.64] ;  /* 0x0000000812137981 */ /* 0x000ea2000c1e1900 */
[C---:B------:R-:W-:Y:S01]  /*0c00*/  IADD3 R27, PT, PT, R21.reuse, R0, RZ ;  /* 0x00000000151b7210 */ /* 0x040fe20007ffe0ff */
[----:B------:R-:W-:-:S04]  /*0c10*/  IMAD.WIDE.U32 R10, R21, 0x4, R8 ;  /* 0x00000004150a7825 */ /* 0x000fc800078e0008 */
[----:B------:R-:W-:-:S04]  /*0c20*/  IMAD.WIDE.U32 R12, R27, 0x4, R6 ;  /* 0x000000041b0c7825 */ /* 0x000fc800078e0006 */
[----:B------:R-:W-:-:S04]  /*0c30*/  IMAD.WIDE.U32 R20, R27, 0x4, R4 ;  /* 0x000000041b147825 */ /* 0x000fc800078e0004 */
[----:B--2---:R-:W-:-:S05]  /*0c40*/  FADD R25, R16, R19 ;  /* 0x0000001310197221 */ /* 0x004fca0000000000 */
[----:B------:R1:W-:Y:S04]  /*0c50*/  STG.E desc[UR8][R10.64], R25 ;  /* 0x000000190a007986 */ /* 0x0003e8000c101908 */
[----:B------:R-:W2:Y:S04]  /*0c60*/  LDG.E R12, desc[UR8][R12.64] ;  /* 0x000000080c0c7981 */ /* 0x000ea8000c1e1900 */
[----:B------:R-:W2:Y:S01]  /*0c70*/  LDG.E R21, desc[UR8][R20.64] ;  /* 0x0000000814157981 */ /* 0x000ea2000c1e1900 */
[C---:B------:R-:W-:Y:S01]  /*0c80*/  IADD3 R29, PT, PT, R27.reuse, R0, RZ ;  /* 0x000000001b1d7210 */ /* 0x040fe20007ffe0ff */
[----:B0-----:R-:W-:-:S04]  /*0c90*/  IMAD.WIDE.U32 R14, R27, 0x4, R8 ;  /* 0x000000041b0e7825 */ /* 0x001fc800078e0008 */
[----:B------:R-:W-:-:S04]  /*0ca0*/  IMAD.WIDE.U32 R16, R29, 0x4, R6 ;  /* 0x000000041d107825 */ /* 0x000fc800078e0006 */
[----:B------:R-:W-:-:S04]  /*0cb0*/  IMAD.WIDE.U32 R18, R29, 0x4, R4 ;  /* 0x000000041d127825 */ /* 0x000fc800078e0004 */
[----:B--2---:R-:W-:-:S05]  /*0cc0*/  FADD R23, R12, R21 ;  /* 0x000000150c177221 */ /* 0x004fca0000000000 */
[----:B------:R0:W-:Y:S04]  /*0cd0*/  STG.E desc[UR8][R14.64], R23 ;  /* 0x000000170e007986 */ /* 0x0001e8000c101908 */
[----:B------:R-:W2:Y:S04]  /*0ce0*/  LDG.E R16, desc[UR8][R16.64] ;  /* 0x0000000810107981 */ /* 0x000ea8000c1e1900 */
[----:B------:R-:W2:Y:S01]  /*0cf0*/  LDG.E R19, desc[UR8][R18.64] ;  /* 0x0000000812137981 */ /* 0x000ea2000c1e1900 */
[C---:B------:R-:W-:Y:S01]  /*0d00*/  IADD3 R27, PT, PT, R29.reuse, R0, RZ ;  /* 0x000000001d1b7210 */ /* 0x040fe20007ffe0ff */
[----:B-1----:R-:W-:-:S04]  /*0d10*/  IMAD.WIDE.U32 R10, R29, 0x4, R8 ;  /* 0x000000041d0a7825 */ /* 0x002fc800078e0008 */
        /* <DEDUP_REMOVED lines=22> */
[C---:B0-----:R-:W-:Y:S01]  /*0e80*/  IADD3 R23, PT, PT, R27.reuse, R0, RZ ;  /* 0x000000001b177210 */ /* 0x041fe20007ffe0ff */
[----:B------:R-:W-:-:S04]  /*0e90*/  IMAD.WIDE.U32 R14, R27, 0x4, R8 ;  /* 0x000000041b0e7825 */ /* 0x000fc800078e0008 */
[----:B------:R-:W-:-:S04]  /*0ea0*/  IMAD.WIDE.U32 R6, R23, 0x4, R6 ;  /* 0x0000000417067825 */ /* 0x000fc800078e0006 */
[----:B------:R-:W-:-:S04]  /*0eb0*/  IMAD.WIDE.U32 R4, R23, 0x4, R4 ;  /* 0x0000000417047825 */ /* 0x000fc800078e0004 */
[----:B--2---:R-:W-:-:S05]  /*0ec0*/  FADD R17, R12, R21 ;  /* 0x000000150c117221 */ /* 0x004fca0000000000 */
[----:B------:R3:W-:Y:S04]  /*0ed0*/  STG.E desc[UR8][R14.64], R17 ;  /* 0x000000110e007986 */ /* 0x0007e8000c101908 */
[----:B------:R-:W1:Y:S04]  /*0ee0*/  LDG.E R6, desc[UR8][R6.64] ;  /* 0x0000000806067981 */ /* 0x000e68000c1e1900 */
[----:B------:R-:W1:Y:S01]  /*0ef0*/  LDG.E R5, desc[UR8][R4.64] ;  /* 0x0000000804057981 */ /* 0x000e62000c1e1900 */
[----:B------:R-:W-:Y:S01]  /*0f00*/  IMAD.WIDE.U32 R8, R23, 0x4, R8 ;  /* 0x0000000417087825 */ /* 0x000fe200078e0008 */
[----:B------:R-:W-:-:S03]  /*0f10*/  UIADD3 UR4, UPT, UPT, UR4, 0x8, URZ ;  /* 0x0000000804047890 */ /* 0x000fc6000fffe0ff */
[----:B-1----:R-:W-:-:S05]  /*0f20*/  FADD R11, R6, R5 ;  /* 0x00000005060b7221 */ /* 0x002fca0000000000 */
[----:B------:R3:W-:Y:S04]  /*0f30*/  STG.E desc[UR8][R8.64], R11 ;  /* 0x0000000b08007986 */ /* 0x0007e8000c101908 */
.L_x_3:
[----:B------:R-:W-:Y:S05]  /*0f40*/  @!P0 EXIT ;  /* 0x000000000000894d */ /* 0x000fea0003800000 */
[----:B------:R-:W-:Y:S02]  /*0f50*/  UISETP.GE.U32.AND UP0, UPT, UR7, 0x4, UPT ;  /* 0x000000040700788c */ /* 0x000fe4000bf06070 */
[----:B------:R-:W-:-:S06]  /*0f60*/  ULOP3.LUT UR5, UR5, 0x3, URZ, 0xc0, !UPT ;  /* 0x0000000305057892 */ /* 0x000fcc000f8ec0ff */
[----:B------:R-:W-:Y:S01]  /*0f70*/  ISETP.NE.AND P0, PT, RZ, UR5, PT ;  /* 0x00000005ff007c0c */ /* 0x000fe2000bf05270 */
[----:B------:R-:W-:-:S12]  /*0f80*/  BRA.U !UP0, `(.L_x_4) ;  /* 0x0000000108907547 */ /* 0x000fd8000b800000 */
[----:B------:R-:W4:Y:S01]  /*0f90*/  LDC.64 R6, c[0x0][0x380] ;  /* 0x0000e000ff067b82 */ /* 0x000f220000000a00 */
[----:B01-3--:R-:W-:-:S07]  /*0fa0*/  IMAD R15, R0, UR4, R3 ;  /* 0x00000004000f7c24 */ /* 0x00bfce000f8e0203 */
[----:B------:R-:W0:Y:S08]  /*0fb0*/  LDC.64 R4, c[0x0][0x388] ;  /* 0x0000e200ff047b82 */ /* 0x000e300000000a00 */
[----:B------:R-:W1:Y:S01]  /*0fc0*/  LDC.64 R8, c[0x0][0x390] ;  /* 0x0000e400ff087b82 */ /* 0x000e620000000a00 */
[----:B----4-:R-:W-:-:S06]  /*0fd0*/  IMAD.WIDE.U32 R10, R15, 0x4, R6 ;  /* 0x000000040f0a7825 */ /* 0x010fcc00078e0006 */
        /* <DEDUP_REMOVED lines=31> */
.L_x_4:
[----:B------:R-:W-:Y:S05]  /*11d0*/  @!P0 EXIT ;  /* 0x000000000000894d */ /* 0x000fea0003800000 */
[----:B01----:R-:W-:Y:S01]  /*11e0*/  IMAD R3, R0, UR4, R3 ;  /* 0x0000000400037c24 */ /* 0x003fe2000f8e0203 */
[----:B------:R-:W0:Y:S03]  /*11f0*/  LDCU.64 UR6, c[0x0][0x390] ;  /* 0x00007200ff0677ac */ /* 0x000e260008000a00 */
[----:B------:R-:W-:Y:S01]  /*1200*/  IMAD.WIDE.U32 R2, R3, 0x4, RZ ;  /* 0x0000000403027825 */ /* 0x000fe200078e00ff */
[----:B------:R-:W1:Y:S01]  /*1210*/  LDCU.128 UR12, c[0x0][0x380] ;  /* 0x00007000ff0c77ac */ /* 0x000e620008000c00 */
[----:B------:R-:W-:-:S12]  /*1220*/  UIADD3 UR5, UPT, UPT, -UR5, URZ, URZ ;  /* 0x000000ff05057290 */ /* 0x000fd8000fffe1ff */
.L_x_5:
[C---:B-1----:R-:W-:Y:S02]  /*1230*/  IADD3 R6, P1, PT, R2.reuse, UR14, RZ ;  /* 0x0000000e02067c10 */ /* 0x042fe4000ff3e0ff */
[----:B------:R-:W-:Y:S02]  /*1240*/  IADD3 R4, P0, PT, R2, UR12, RZ ;  /* 0x0000000c02047c10 */ /* 0x000fe4000ff1e0ff */
[C---:B------:R-:W-:Y:S02]  /*1250*/  IADD3.X R7, PT, PT, R3.reuse, UR15, RZ, P1, !PT ;  /* 0x0000000f03077c10 */ /* 0x040fe40008ffe4ff */
[----:B------:R-:W-:-:S04]  /*1260*/  IADD3.X R5, PT, PT, R3, UR13, RZ, P0, !PT ;  /* 0x0000000d03057c10 */ /* 0x000fc800087fe4ff */
[----:B------:R-:W5:Y:S04]  /*1270*/  LDG.E R7, desc[UR8][R6.64] ;  /* 0x0000000806077981 */ /* 0x000f68000c1e1900 */
[----:B------:R-:W5:Y:S01]  /*1280*/  LDG.E R4, desc[UR8][R4.64] ;  /* 0x0000000804047981 */ /* 0x000f62000c1e1900 */
[----:B0--34-:R-:W-:-:S04]  /*1290*/  IADD3 R8, P0, PT, R2, UR6, RZ ;  /* 0x0000000602087c10 */ /* 0x019fc8000ff1e0ff */
[----:B------:R-:W-:Y:S01]  /*12a0*/  IADD3.X R9, PT, PT, R3, UR7, RZ, P0, !PT ;  /* 0x0000000703097c10 */ /* 0x000fe200087fe4ff */
[----:B------:R-:W-:-:S04]  /*12b0*/  UIADD3 UR5, UPT, UPT, UR5, 0x1, URZ ;  /* 0x0000000105057890 */ /* 0x000fc8000fffe0ff */
[----:B------:R-:W-:Y:S01]  /*12c0*/  UISETP.NE.AND UP0, UPT, UR5, URZ, UPT ;  /* 0x000000ff0500728c */ /* 0x000fe2000bf05270 */
[----:B------:R-:W-:-:S04]  /*12d0*/  IMAD.WIDE.U32 R2, R0, 0x4, R2 ;  /* 0x0000000400027825 */ /* 0x000fc800078e0002 */
[----:B-----5:R-:W-:-:S05]  /*12e0*/  FADD R11, R4, R7 ;  /* 0x00000007040b7221 */ /* 0x020fca0000000000 */
[----:B------:R0:W-:Y:S01]  /*12f0*/  STG.E desc[UR8][R8.64], R11 ;  /* 0x0000000b08007986 */ /* 0x0001e2000c101908 */
[----:B------:R-:W-:Y:S05]  /*1300*/  BRA.U UP0, `(.L_x_5) ;  /* 0xfffffffd00c87547 */ /* 0x000fea000b83ffff */
[----:B------:R-:W-:Y:S05]  /*1310*/  EXIT ;  /* 0x000000000000794d */ /* 0x000fea0003800000 */
.L_x_6:
        /* <DEDUP_REMOVED lines=14> */
.L_x_14:


//--------------------- .text._Z15matAddKernel_1aPfS_S_i --------------------------
	.section	.text._Z15matAddKernel_1aPfS_S_i,"ax",@progbits
	.align	128
        .global         _Z15matAddKernel_1aPfS_S_i
        .type           _Z15matAddKernel_1aPfS_S_i,@function
        .size           _Z15matAddKernel_1aPfS_S_i,(.L_x_15 - _Z15matAddKernel_1aPfS_S_i)
        .other          _Z15matAddKernel_1aPfS_S_i,@"STO_CUDA_ENTRY STV_DEFAULT"
_Z15matAddKernel_1aPfS_S_i:
.text._Z15matAddKernel_1aPfS_S_i:
[----:B------:R-:W-:Y:S08]  /*0000*/  LDC R1, c[0x0][0x37c] ;  /* 0x0000df00ff017b82 */ /* 0x000ff00000000800 */
[----:B------:R-:W0:Y:S02]  /*0010*/  LDC R2, c[0x0][0x398] ;  /* 0x0000e600ff027b82 */ /* 0x000e240000000800 */
[----:B0-----:R-:W-:-:S13]  /*0020*/  ISETP.GE.AND P0, PT, R2, 0x1, PT ;  /* 0x000000010200780c */ /* 0x001fda0003f06270 */
[----:B------:R-:W-:Y:S05]  /*0030*/  @!P0 EXIT ;  /* 0x000000000000894d */ /* 0x000fea0003800000 */
[----:B------:R-:W0:Y:S01]  /*0040*/  S2R R5, SR_TID.X ;  /* 0x0000000000057919 */ /* 0x000e220000002100 */
[C---:B------:R-:W-:Y:S01]  /*0050*/  ISETP.GE.U32.AND P1, PT, R2.reuse, 0x10, PT ;  /* 0x000000100200780c */ /* 0x040fe20003f26070 */
[----:B------:R-:W1:Y:S01]  /*0060*/  LDCU.64 UR4, c[0x0][0x358] ;  /* 0x00006b00ff0477ac */ /* 0x000e620008000a00 */
[----:B------:R-:W-:Y:S01]  /*0070*/  LOP3.LUT R14, R2, 0xf, RZ, 0xc0, !PT ;  /* 0x0000000f020e7812 */ /* 0x000fe200078ec0ff */
[----:B------:R-:W-:-:S03]  /*0080*/  IMAD.MOV.U32 R3, RZ, RZ, RZ ;  /* 0x000000ffff037224 */ /* 0x000fc600078e00ff */
[----:B------:R-:W-:Y:S01]  /*0090*/  ISETP.NE.AND P0, PT, R14, RZ, PT ;  /* 0x000000ff0e00720c */ /* 0x000fe20003f05270 */
[----:B0-----:R-:W-:-:S06]  /*00a0*/  IMAD R0, R5, R2, RZ ;  /* 0x0000000205007224 */ /* 0x001fcc00078e02ff */
[----:B-1----:R-:W-:Y:S06]  /*00b0*/  @!P1 BRA `(.L_x_7) ;  /* 0x0000000400689947 */ /* 0x002fec0003800000 */
[----:B------:R-:W0:Y:S01]  /*00c0*/  LDCU.128 UR8, c[0x0][0x380] ;  /* 0x00007000ff0877ac */ /* 0x000e220008000c00 */
[----:B------:R-:W-:Y:S02]  /*00d0*/  HFMA2 R4, -RZ, RZ, 0, 1.9073486328125e-06 ;  /* 0x00000020ff047431 */ /* 0x000fe400000001ff */
[----:B------:R-:W-:Y:S01]  /*00e0*/  IMAD.MOV.U32 R5, RZ, RZ, 0x0 ;  /* 0x00000000ff057424 */ /* 0x000fe200078e00ff */
[----:B------:R-:W-:Y:S01]  /*00f0*/  LOP3.LUT R3, R2, 0x7ffffff0, RZ, 0xc0, !PT ;  /* 0x7ffffff002037812 */ /* 0x000fe200078ec0ff */
[----:B------:R-:W1:Y:S03]  /*0100*/  LDCU.64 UR6, c[0x0][0x390] ;  /* 0x00007200ff0677ac */ /* 0x000e660008000a00 */
[----:B------:R-:W-:Y:S01]  /*0110*/  IADD3 R10, PT, PT, -R3, RZ, RZ ;  /* 0x000000ff030a7210 */ /* 0x000fe20007ffe1ff */
[----:B------:R-:W-:-:S03]  /*0120*/  IMAD.WIDE.U32 R4, R0, 0x4, R4 ;  /* 0x0000000400047825 */ /* 0x000fc600078e0004 */
[C---:B0-----:R-:W-:Y:S02]  /*0130*/  IADD3 R11, P2, PT, R4.reuse, UR10, RZ ;  /* 0x0000000a040b7c10 */ /* 0x041fe4000ff5e0ff */
[C---:B------:R-:W-:Y:S02]  /*0140*/  IADD3 R6, P3, PT, R4.reuse, UR8, RZ ;  /* 0x0000000804067c10 */ /* 0x040fe4000ff7e0ff */
[----:B-1----:R-:W-:Y:S02]  /*0150*/  IADD3 R13, P1, PT, R4, UR6, RZ ;  /* 0x00000006040d7c10 */ /* 0x002fe4000ff3e0ff */
[C---:B------:R-:W-:Y:S02]  /*0160*/  IADD3.X R12, PT, PT, R5.reuse, UR11, RZ, P2, !PT ;  /* 0x0000000b050c7c10 */ /* 0x040fe400097fe4ff */
[C---:B------:R-:W-:Y:S02]  /*0170*/  IADD3.X R16, PT, PT, R5.reuse, UR7, RZ, P1, !PT ;  /* 0x0000000705107c10 */ /* 0x040fe40008ffe4ff */
[----:B------:R-:W-:-:S07]  /*0180*/  IADD3.X R7, PT, PT, R5, UR9, RZ, P3, !PT ;  /* 0x0000000905077c10 */ /* 0x000fce0009ffe4ff */
.L_x_8:
[----:B------:R-:W-:Y:S01]  /*0190*/  IMAD.MOV.U32 R4, RZ, RZ, R11 ;  /* 0x000000ffff047224 */ /* 0x000fe200078e000b */
[----:B------:R-:W-:Y:S01]  /*01a0*/  MOV R5, R12 ;  /* 0x0000000c00057202 */ /* 0x000fe20000000f00 */
[----:B--2---:R-:W2:Y:S04]  /*01b0*/  LDG.E R8, desc[UR4][R6.64+-0x20] ;  /* 0xffffe00406087981 */ /* 0x004ea8000c1e1900 */
[----:B------:R-:W2:Y:S02]  /*01c0*/  LDG.E R9, desc[UR4][R4.64+-0x20] ;  /* 0xffffe00404097981 */ /* 0x000ea4000c1e1900 */
[----:B--2---:R-:W-:Y:S01]  /*01d0*/  FADD R11, R8, R9 ;  /* 0x00000009080b7221 */ /* 0x004fe20000000000 */
[----:B------:R-:W-:Y:S01]  /*01e0*/  IMAD.MOV.U32 R8, RZ, RZ, R13 ;  /* 0x000000ffff087224 */ /* 0x000fe200078e000d */
[----:B------:R-:W-:-:S05]  /*01f0*/  MOV R9, R16 ;  /* 0x0000001000097202 */ /* 0x000fca0000000f00 */
[----:B------:R0:W-:Y:S04]  /*0200*/  STG.E desc[UR4][R8.64+-0x20], R11 ;  /* 0xffffe00b08007986 */ /* 0x0001e8000c101904 */
[----:B------:R-:W2:Y:S04]  /*0210*/  LDG.E R12, desc[UR4][R6.64+-0x1c] ;  /* 0xffffe404060c7981 */ /* 0x000ea8000c1e1900 */
[----:B------:R-:W2:Y:S02]  /*0220*/  LDG.E R13, desc[UR4][R4.64+-0x1c] ;  /* 0xffffe404040d7981 */ /* 0x000ea4000c1e1900 */
[----:B--2---:R-:W-:-:S05]  /*0230*/  FADD R13, R12, R13 ;  /* 0x0000000d0c0d7221 */ /* 0x004fca0000000000 */
[----:B------:R1:W-:Y:S04]  /*0240*/  STG.E desc[UR4][R8.64+-0x1c], R13 ;  /* 0xffffe40d08007986 */ /* 0x0003e8000c101904 */
[----:B------:R-:W2:Y:S04]  /*0250*/  LDG.E R12, desc[UR4][R6.64+-0x18] ;  /* 0xffffe804060c7981 */ /* 0x000ea8000c1e1900 */
[----:B------:R-:W2:Y:S02]  /*0260*/  LDG.E R15, desc[UR4][R4.64+-0x18] ;  /* 0xffffe804040f7981 */ /* 0x000ea4000c1e1900 */
[----:B--2---:R-:W-:-:S05]  /*0270*/  FADD R15, R12, R15 ;  /* 0x0000000f0c0f7221 */ /* 0x004fca0000000000 */
[----:B------:R2:W-:Y:S04]  /*0280*/  STG.E desc[UR4][R8.64+-0x18], R15 ;  /* 0xffffe80f08007986 */ /* 0x0005e8000c101904 */
[----:B------:R-:W3:Y:S04]  /*0290*/  LDG.E R12, desc[UR4][R6.64+-0x14] ;  /* 0xffffec04060c7981 */ /* 0x000ee8000c1e1900 */
[----:B------:R-:W3:Y:S02]  /*02a0*/  LDG.E R17, desc[UR4][R4.64+-0x14] ;  /* 0xffffec0404117981 */ /* 0x000ee4000c1e1900 */
[----:B---3--:R-:W-:-:S05]  /*02b0*/  FADD R17, R12, R17 ;  /* 0x000000110c117221 */ /* 0x008fca0000000000 */
[----:B------:R3:W-:Y:S04]  /*02c0*/  STG.E desc[UR4][R8.64+-0x14], R17 ;  /* 0xffffec1108007986 */ /* 0x0007e8000c101904 */
[----:B0-----:R-:W4:Y:S04]  /*02d0*/  LDG.E R11, desc[UR4][R6.64+-0x10] ;  /* 0xfffff004060b7981 */ /* 0x001f28000c1e1900 */
[----:B------:R-:W4:Y:S02]  /*02e0*/  LDG.E R12, desc[UR4][R4.64+-0x10] ;  /* 0xfffff004040c7981 */ /* 0x000f24000c1e1900 */
[----:B----4-:R-:W-:-:S05]  /*02f0*/  FADD R11, R11, R12 ;  /* 0x0000000c0b0b7221 */ /* 0x010fca0000000000 */
[----:B------:R0:W-:Y:S04]  /*0300*/  STG.E desc[UR4][R8.64+-0x10], R11 ;  /* 0xfffff00b08007986 */ /* 0x0001e8000c101904 */
[----:B------:R-:W4:Y:S04]  /*0310*/  LDG.E R12, desc[UR4][R6.64+-0xc] ;  /* 0xfffff404060c7981 */ /* 0x000f28000c1e1900 */
[----:B-1----:R-:W4:Y:S02]  /*0320*/  LDG.E R13, desc[UR4][R4.64+-0xc] ;  /* 0xfffff404040d7981 */ /* 0x002f24000c1e1900 */
[----:B----4-:R-:W-:-:S05]  /*0330*/  FADD R13, R12, R13 ;  /* 0x0000000d0c0d7221 */ /* 0x010fca0000000000 */
[----:B------:R1:W-:Y:S04]  /*0340*/  STG.E desc[UR4][R8.64+-0xc], R13 ;  /* 0xfffff40d08007986 */ /* 0x0003e8000c101904 */
[----:B------:R-:W4:Y:S04]  /*0350*/  LDG.E R12, desc[UR4][R6.64+-0x8] ;  /* 0xfffff804060c7981 */ /* 0x000f28000c1e1900 */
[----:B--2---:R-:W4:Y:S02]  /*0360*/  LDG.E R15, desc[UR4][R4.64+-0x8] ;  /* 0xfffff804040f7981 */ /* 0x004f24000c1e1900 */
[----:B----4-:R-:W-:-:S05]  /*0370*/  FADD R15, R12, R15 ;  /* 0x0000000f0c0f7221 */ /* 0x010fca0000000000 */
[----:B------:R2:W-:Y:S04]  /*0380*/  STG.E desc[UR4][R8.64+-0x8], R15 ;  /* 0xfffff80f08007986 */ /* 0x0005e8000c101904 */
[----:B------:R-:W4:Y:S04]  /*0390*/  LDG.E R12, desc[UR4][R6.64+-0x4] ;  /* 0xfffffc04060c7981 */ /* 0x000f28000c1e1900 */
[----:B---3--:R-:W4:Y:S02]  /*03a0*/  LDG.E R17, desc[UR4][R4.64+-0x4] ;  /* 0xfffffc0404117981 */ /* 0x008f24000c1e1900 */
[----:B----4-:R-:W-:-:S05]  /*03b0*/  FADD R17, R12, R17 ;  /* 0x000000110c117221 */ /* 0x010fca0000000000 */
        /* <DEDUP_REMOVED lines=26> */
[----:B--2---:R-:W4:Y:S01]  /*0560*/  LDG.E R15, desc[UR4][R4.64+0x18] ;  /* 0x00001804040f7981 */ /* 0x004f22000c1e1900 */
[----:B------:R-:W-:Y:S02]  /*0570*/  VIADD R10, R10, 0x10 ;  /* 0x000000100a0a7836 */ /* 0x000fe40000000000 */
[----:B----4-:R-:W-:-:S05]  /*0580*/  FADD R15, R12, R15 ;  /* 0x0000000f0c0f7221 */ /* 0x010fca0000000000 */
[----:B------:R2:W-:Y:S04]  /*0590*/  STG.E desc[UR4][R8.64+0x18], R15 ;  /* 0x0000180f08007986 */ /* 0x0005e8000c101904 */
[----:B------:R4:W5:Y:S04]  /*05a0*/  LDG.E R12, desc[UR4][R6.64+0x1c] ;  /* 0x00001c04060c7981 */ /* 0x000968000c1e1900 */
[----:B---3--:R-:W5:Y:S01]  /*05b0*/  LDG.E R17, desc[UR4][R4.64+0x1c] ;  /* 0x00001c0404117981 */ /* 0x008f62000c1e1900 */
[----:B------:R-:W-:Y:S02]  /*05c0*/  ISETP.NE.AND P1, PT, R10, RZ, PT ;  /* 0x000000ff0a00720c */ /* 0x000fe40003f25270 */
[----:B0-----:R-:W-:-:S02]  /*05d0*/  IADD3 R11, P3, PT, R4, 0x40, RZ ;  /* 0x00000040040b7810 */ /* 0x001fc40007f7e0ff */
[----:B-1----:R-:W-:Y:S02]  /*05e0*/  IADD3 R13, P2, PT, R8, 0x40, RZ ;  /* 0x00000040080d7810 */ /* 0x002fe40007f5e0ff */
[----:B----4-:R-:W-:Y:S02]  /*05f0*/  IADD3 R6, P4, PT, R6, 0x40, RZ ;  /* 0x0000004006067810 */ /* 0x010fe40007f9e0ff */
[----:B------:R-:W-:Y:S02]  /*0600*/  IADD3.X R16, PT, PT, RZ, R9, RZ, P2, !PT ;  /* 0x00000009ff107210 */ /* 0x000fe400017fe4ff */
[----:B------:R-:W-:Y:S01]  /*0610*/  IADD3.X R7, PT, PT, RZ, R7, RZ, P4, !PT ;  /* 0x00000007ff077210 */ /* 0x000fe200027fe4ff */
[----:B-----5:R-:W-:Y:S01]  /*0620*/  FADD R17, R12, R17 ;  /* 0x000000110c117221 */ /* 0x020fe20000000000 */
[----:B------:R-:W-:-:S04]  /*0630*/  IMAD.X R12, RZ, RZ, R5, P3 ;  /* 0x000000ffff0c7224 */ /* 0x000fc800018e0605 */
[----:B------:R2:W-:Y:S01]  /*0640*/  STG.E desc[UR4][R8.64+0x1c], R17 ;  /* 0x00001c1108007986 */ /* 0x0005e2000c101904 */
[----:B------:R-:W-:Y:S05]  /*0650*/  @P1 BRA `(.L_x_8) ;  /* 0xfffffff800cc1947 */ /* 0x000fea000383ffff */
.L_x_7:
[----:B------:R-:W-:Y:S05]  /*0660*/  @!P0 EXIT ;  /* 0x000000000000894d */ /* 0x000fea0003800000 */
[----:B------:R-:W-:Y:S02]  /*0670*/  ISETP.GE.U32.AND P1, PT, R14, 0x8, PT ;  /* 0x000000080e00780c */ /* 0x000fe40003f26070 */
[----:B------:R-:W-:-:S04]  /*0680*/  LOP3.LUT R16, R2, 0x7, RZ, 0xc0, !PT ;  /* 0x0000000702107812 */ /* 0x000fc800078ec0ff */
[----:B------:R-:W-:-:S07]  /*0690*/  ISETP.NE.AND P0, PT, R16, RZ, PT ;  /* 0x000000ff1000720c */ /* 0x000fce0003f05270 */
[----:B------:R-:W-:Y:S06]  /*06a0*/  @!P1 BRA `(.L_x_9) ;  /* 0x0000000000d09947 */ /* 0x000fec0003800000 */
[----:B------:R-:W0:Y:S01]  /*06b0*/  LDC.64 R10, c[0x0][0x380] ;  /* 0x0000e000ff0a7b82 */ /* 0x000e220000000a00 */
[C---:B------:R-:W-:Y:S01]  /*06c0*/  IMAD.IADD R5, R0.reuse, 0x1, R3 ;  /* 0x0000000100057824 */ /* 0x040fe200078e0203 */
[----:B------:R-:W1:Y:S06]  /*06d0*/  LDCU.128 UR8, c[0x0][0x380] ;  /* 0x00007000ff0877ac */ /* 0x000e6c0008000c00 */
[----:B------:R-:W3:Y:S08]  /*06e0*/  LDC.64 R12, c[0x0][0x388] ;  /* 0x0000e200ff0c7b82 */ /* 0x000ef00000000a00 */
[----:B--2---:R-:W2:Y:S01]  /*06f0*/  LDC.64 R8, c[0x0][0x390] ;  /* 0x0000e400ff087b82 */ /* 0x004ea20000000a00 */
[----:B------:R-:W-:Y:S01]  /*0700*/  IADD3 R17, P1, PT, R0, R3, RZ ;  /* 0x0000000300117210 */ /* 0x000fe20007f3e0ff */
[----:B------:R-:W4:Y:S01]  /*0710*/  LDCU.64 UR6, c[0x0][0x390] ;  /* 0x00007200ff0677ac */ /* 0x000f220008000a00 */
[----:B0-----:R-:W-:-:S06]  /*0720*/  IMAD.WIDE.U32 R10, R5, 0x4, R10 ;  /* 0x00000004050a7825 */ /* 0x001fcc00078e000a */
[----:B------:R-:W5:Y:S01]  /*0730*/  LDG.E R10, desc[UR4][R10.64] ;  /* 0x000000040a0a7981 */ /* 0x000f62000c1e1900 */
[----:B---3--:R-:W-:-:S06]  /*0740*/  IMAD.WIDE.U32 R12, R5, 0x4, R12 ;  /* 0x00000004050c7825 */ /* 0x008fcc00078e000c */
[----:B------:R-:W5:Y:S01]  /*0750*/  LDG.E R13, desc[UR4][R12.64] ;  /* 0x000000040c0d7981 */ /* 0x000f62000c1e1900 */
[----:B------:R-:W-:Y:S01]  /*0760*/  IADD3.X R4, PT, PT, RZ, RZ, RZ, P1, !PT ;  /* 0x000000ffff047210 */ /* 0x000fe20000ffe4ff */
[----:B------:R-:W-:-:S03]  /*0770*/  IMAD.SHL.U32 R14, R17, 0x4, RZ ;  /* 0x00000004110e7824 */ /* 0x000fc600078e00ff */
[----:B------:R-:W-:Y:S02]  /*0780*/  SHF.L.U64.HI R17, R17, 0x2, R4 ;  /* 0x0000000211117819 */ /* 0x000fe40000010204 */
[C---:B-1----:R-:W-:Y:S02]  /*0790*/  IADD3 R6, P1, PT, R14.reuse, UR8, RZ ;  /* 0x000000080e067c10 */ /* 0x042fe4000ff3e0ff */
[----:B------:R-:W-:Y:S02]  /*07a0*/  IADD3 R4, P2, PT, R14, UR10, RZ ;  /* 0x0000000a0e047c10 */ /* 0x000fe4000ff5e0ff */
[----:B------:R-:W-:Y:S01]  /*07b0*/  IADD3.X R7, PT, PT, R17, UR9, RZ, P1, !PT ;  /* 0x0000000911077c10 */ /* 0x000fe20008ffe4ff */
[----:B-----5:R-:W-:Y:S01]  /*07c0*/  FADD R15, R10, R13 ;  /* 0x0000000d0a0f7221 */ /* 0x020fe20000000000 */
[----:B--2---:R-:W-:Y:S01]  /*07d0*/  IMAD.WIDE.U32 R10, R5, 0x4, R8 ;  /* 0x00000004050a7825 */ /* 0x004fe200078e0008 */
[----:B------:R-:W-:-:S04]  /*07e0*/  IADD3.X R5, PT, PT, R17, UR11, RZ, P2, !PT ;  /* 0x0000000b11057c10 */ /* 0x000fc800097fe4ff */
[----:B------:R0:W-:Y:S04]  /*07f0*/  STG.E desc[UR4][R10.64], R15 ;  /* 0x0000000f0a007986 */ /* 0x0001e8000c101904 */
[----:B------:R-:W2:Y:S04]  /*0800*/  LDG.E R12, desc[UR4][R6.64+0x4] ;  /* 0x00000404060c7981 */ /* 0x000ea8000c1e1900 */
[----:B------:R-:W2:Y:S01]  /*0810*/  LDG.E R13, desc[UR4][R4.64+0x4] ;  /* 0x00000404040d7981 */ /* 0x000ea2000c1e1900 */
[----:B----4-:R-:W-:-:S04]  /*0820*/  IADD3 R8, P1, PT, R14, UR6, RZ ;  /* 0x000000060e087c10 */ /* 0x010fc8000ff3e0ff */
[----:B------:R-:W-:Y:S01]  /*0830*/  IADD3.X R9, PT, PT, R17, UR7, RZ, P1, !PT ;  /* 0x0000000711097c10 */ /* 0x000fe20008ffe4ff */
[----:B--2---:R-:W-:-:S05]  /*0840*/  FADD R13, R12, R13 ;  /* 0x0000000d0c0d7221 */ /* 0x004fca0000000000 */
[----:B------:R1:W-:Y:S04]  /*0850*/  STG.E desc[UR4][R8.64+0x4], R13 ;  /* 0x0000040d08007986 */ /* 0x0003e8000c101904 */
[----:B------:R-:W2:Y:S04]  /*0860*/  LDG.E R12, desc[UR4][R6.64+0x8] ;  /* 0x00000804060c7981 */ /* 0x000ea8000c1e1900 */
[----:B------:R-:W2:Y:S02]  /*0870*/  LDG.E R17, desc[UR4][R4.64+0x8] ;  /* 0x0000080404117981 */ /* 0x000ea4000c1e1900 */
[----:B--2---:R-:W-:-:S05]  /*0880*/  FADD R17, R12, R17 ;  /* 0x000000110c117221 */ /* 0x004fca0000000000 */
[----:B------:R2:W-:Y:S04]  /*0890*/  STG.E desc[UR4][R8.64+0x8], R17 ;  /* 0x0000081108007986 */ /* 0x0005e8000c101904 */
[----:B0-----:R-:W3:Y:S04]  /*08a0*/  LDG.E R10, desc[UR4][R6.64+0xc] ;  /* 0x00000c04060a7981 */ /* 0x001ee8000c1e1900 */
[----:B------:R-:W3:Y:S02]  /*08b0*/  LDG.E R11, desc[UR4][R4.64+0xc] ;  /* 0x00000c04040b7981 */ /* 0x000ee4000c1e1900 */
[----:B---3--:R-:W-:-:S05]  /*08c0*/  FADD R11, R10, R11 ;  /* 0x0000000b0a0b7221 */ /* 0x008fca0000000000 */
[----:B------:R0:W-:Y:S04]  /*08d0*/  STG.E desc[UR4][R8.64+0xc], R11 ;  /* 0x00000c0b08007986 */ /* 0x0001e8000c101904 */
[----:B------:R-:W3:Y:S04]  /*08e0*/  LDG.E R10, desc[UR4][R6.64+0x10] ;  /* 0x00001004060a7981 */ /* 0x000ee8000c1e1900 */
[----:B------:R-:W3:Y:S02]  /*08f0*/  LDG.E R15, desc[UR4][R4.64+0x10] ;  /* 0x00001004040f7981 */ /* 0x000ee4000c1e1900 */
[----:B---3--:R-:W-:-:S05]  /*0900*/  FADD R15, R10, R15 ;  /* 0x0000000f0a0f7221 */ /* 0x008fca0000000000 */
        /* <DEDUP_REMOVED lines=9> */
[----:B------:R-:W2:Y:S04]  /*09a0*/  LDG.E R10, desc[UR4][R6.64+0x1c] ;  /* 0x00001c04060a7981 */ /* 0x000ea8000c1e1900 */
[----:B0-----:R-:W2:Y:S01]  /*09b0*/  LDG.E R11, desc[UR4][R4.64+0x1c] ;  /* 0x00001c04040b7981 */ /* 0x001ea2000c1e1900 */
[----:B------:R-:W-:Y:S01]  /*09c0*/  IADD3 R3, PT, PT, R3, 0x8, RZ ;  /* 0x0000000803037810 */ /* 0x000fe20007ffe0ff */
[----:B--2---:R-:W-:-:S05]  /*09d0*/  FADD R11, R10, R11 ;  /* 0x0000000b0a0b7221 */ /* 0x004fca0000000000 */
[----:B------:R3:W-:Y:S02]  /*09e0*/  STG.E desc[UR4][R8.64+0x1c], R11 ;  /* 0x00001c0b08007986 */ /* 0x0007e4000c101904 */
.L_x_9:
[----:B------:R-:W-:Y:S05]  /*09f0*/  @!P0 EXIT ;  /* 0x000000000000894d */ /* 0x000fea0003800000 */
[----:B------:R-:W-:Y:S02]  /*0a00*/  ISETP.GE.U32.AND P1, PT, R16, 0x4, PT ;  /* 0x000000041000780c */ /* 0x000fe40003f26070 */
[----:B------:R-:W-:-:S04]  /*0a10*/  LOP3.LUT R2, R2, 0x3, RZ, 0xc0, !PT ;  /* 0x0000000302027812 */ /* 0x000fc800078ec0ff */
[----:B------:R-:W-:-:S07]  /*0a20*/  ISETP.NE.AND P0, PT, R2, RZ, PT ;  /* 0x000000ff0200720c */ /* 0x000fce0003f05270 */
[----:B------:R-:W-:Y:S06]  /*0a30*/  @!P1 BRA `(.L_x_10) ;  /* 0x0000000000909947 */ /* 0x000fec0003800000 */
[----:B------:R-:W0:Y:S01]  /*0a40*/  LDC.64 R4, c[0x0][0x380] ;  /* 0x0000e000ff047b82 */ /* 0x000e220000000a00 */
[----:B--23--:R-:W-:Y:S01]  /*0a50*/  IMAD.IADD R17, R0, 0x1, R3 ;  /* 0x0000000100117824 */ /* 0x00cfe200078e0203 */
[----:B------:R-:W1:Y:S01]  /*0a60*/  LDCU.128 UR8, c[0x0][0x380] ;  /* 0x00007000ff0877ac */ /* 0x000e620008000c00 */
[----:B------:R-:W2:Y:S05]  /*0a70*/  LDCU.64 UR6, c[0x0][0x390] ;  /* 0x00007200ff0677ac */ /* 0x000eaa0008000a00 */
[----:B------:R-:W3:Y:S08]  /*0a80*/  LDC.64 R6, c[0x0][0x388] ;  /* 0x0000e200ff067b82 */ /* 0x000ef00000000a00 */
[----:B------:R-:W4:Y:S01]  /*0a90*/  LDC.64 R12, c[0x0][0x390] ;  /* 0x0000e400ff0c7b82 */ /* 0x000f220000000a00 */
[----:B0-----:R-:W-:-:S06]  /*0aa0*/  IMAD.WIDE.U32 R8, R17, 0x4, R4 ;  /* 0x0000000411087825 */ /* 0x001fcc00078e0004 */
[----:B------:R-:W5:Y:S01]  /*0ab0*/  LDG.E R8, desc[UR4][R8.64] ;  /* 0x0000000408087981 */ /* 0x000f62000c1e1900 */
[----:B---3--:R-:W-:-:S06]  /*0ac0*/  IMAD.WIDE.U32 R10, R17, 0x4, R6 ;  /* 0x00000004110a7825 */ /* 0x008fcc00078e0006 */
[----:B------:R-:W5:Y:S01]  /*0ad0*/  LDG.E R11, desc[UR4][R10.64] ;  /* 0x000000040a0b7981 */ /* 0x000f62000c1e1900 */
[----:B------:R-:W-:-:S04]  /*0ae0*/  IADD3 R4, P1, PT, R0, R3, RZ ;  /* 0x0000000300047210 */ /* 0x000fc80007f3e0ff */
[----:B------:R-:W-:Y:S01]  /*0af0*/  IADD3.X R5, PT, PT, RZ, RZ, RZ, P1, !PT ;  /* 0x000000ffff057210 */ /* 0x000fe20000ffe4ff */
[----:B------:R-:W-:-:S03]  /*0b00*/  IMAD.SHL.U32 R16, R4, 0x4, RZ ;  /* 0x0000000404107824 */ /* 0x000fc600078e00ff */
[----:B------:R-:W-:Y:S02]  /*0b10*/  SHF.L.U64.HI R14, R4, 0x2, R5 ;  /* 0x00000002040e7819 */ /* 0x000fe40000010205 */
[C---:B-1----:R-:W-:Y:S02]  /*0b20*/  IADD3 R6, P1, PT, R16.reuse, UR8, RZ ;  /* 0x0000000810067c10 */ /* 0x042fe4000ff3e0ff */
[----:B------:R-:W-:Y:S01]  /*0b30*/  IADD3 R4, P2, PT, R16, UR10, RZ ;  /* 0x0000000a10047c10 */ /* 0x000fe2000ff5e0ff */
[----:B----4-:R-:W-:Y:S01]  /*0b40*/  IMAD.WIDE.U32 R12, R17, 0x4, R12 ;  /* 0x00000004110c7825 */ /* 0x010fe200078e000c */
[C---:B------:R-:W-:Y:S02]  /*0b50*/  IADD3.X R7, PT, PT, R14.reuse, UR9, RZ, P1, !PT ;  /* 0x000000090e077c10 */ /* 0x040fe40008ffe4ff */
[----:B------:R-:W-:Y:S01]  /*0b60*/  IADD3.X R5, PT, PT, R14, UR11, RZ, P2, !PT ;  /* 0x0000000b0e057c10 */ /* 0x000fe200097fe4ff */
[----:B-----5:R-:W-:-:S05]  /*0b70*/  FADD R15, R8, R11 ;  /* 0x0000000b080f7221 */ /* 0x020fca0000000000 */
[----:B------:R0:W-:Y:S04]  /*0b80*/  STG.E desc[UR4][R12.64], R15 ;  /* 0x0000000f0c007986 */ /* 0x0001e8000c101904 */
[----:B------:R-:W3:Y:S04]  /*0b90*/  LDG.E R10, desc[UR4][R6.64+0x4] ;  /* 0x00000404060a7981 */ /* 0x000ee8000c1e1900 */
[----:B------:R-:W3:Y:S01]  /*0ba0*/  LDG.E R11, desc[UR4][R4.64+0x4] ;  /* 0x00000404040b7981 */ /* 0x000ee2000c1e1900 */
[----:B--2---:R-:W-:-:S04]  /*0bb0*/  IADD3 R8, P1, PT, R16, UR6, RZ ;  /* 0x0000000610087c10 */ /* 0x004fc8000ff3e0ff */
[----:B------:R-:W-:Y:S01]  /*0bc0*/  IADD3.X R9, PT, PT, R14, UR7, RZ, P1, !PT ;  /* 0x000000070e097c10 */ /* 0x000fe20008ffe4ff */
[----:B---3--:R-:W-:-:S05]  /*0bd0*/  FADD R11, R10, R11 ;  /* 0x0000000b0a0b7221 */ /* 0x008fca0000000000 */
[----:B------:R1:W-:Y:S04]  /*0be0*/  STG.E desc[UR4][R8.64+0x4], R11 ;  /* 0x0000040b08007986 */ /* 0x0003e8000c101904 */
[----:B------:R-:W2:Y:S04]  /*0bf0*/  LDG.E R10, desc[UR4][R6.64+0x8] ;  /* 0x00000804060a7981 */ /* 0x000ea8000c1e1900 */
[----:B------:R-:W2:Y:S02]  /*0c00*/  LDG.E R17, desc[UR4][R4.64+0x8] ;  /* 0x0000080404117981 */ /* 0x000ea4000c1e1900 */
[----:B--2---:R-:W-:-:S05]  /*0c10*/  FADD R17, R10, R17 ;  /* 0x000000110a117221 */ /* 0x004fca0000000000 */
[----:B------:R1:W-:Y:S04]  /*0c20*/  STG.E desc[UR4][R8.64+0x8], R17 ;  /* 0x0000081108007986 */ /* 0x0003e8000c101904 */
[----:B------:R-:W2:Y:S04]  /*0c30*/  LDG.E R10, desc[UR4][R6.64+0xc] ;  /* 0x00000c04060a7981 */ /* 0x000ea8000c1e1900 */
[----:B0-----:R-:W2:Y:S01]  /*0c40*/  LDG.E R13, desc[UR4][R4.64+0xc] ;  /* 0x00000c04040d7981 */ /* 0x001ea2000c1e1900 */
[----:B------:R-:W-:Y:S01]  /*0c50*/  IADD3 R3, PT, PT, R3, 0x4, RZ ;  /* 0x0000000403037810 */ /* 0x000fe20007ffe0ff */
[----:B--2---:R-:W-:-:S05]  /*0c60*/  FADD R13, R10, R13 ;  /* 0x0000000d0a0d7221 */ /* 0x004fca0000000000 */
[----:B------:R1:W-:Y:S02]  /*0c70*/  STG.E desc[UR4][R8.64+0xc], R13 ;  /* 0x00000c0d08007986 */ /* 0x0003e4000c101904 */
.L_x_10:
[----:B------:R-:W-:Y:S05]  /*0c80*/  @!P0 EXIT ;  /* 0x000000000000894d */ /* 0x000fea0003800000 */
[----:B------:R-:W0:Y:S01]  /*0c90*/  LDC.64 R4, c[0x0][0x390] ;  /* 0x0000e400ff047b82 */ /* 0x000e220000000a00 */
[----:B------:R-:W-:Y:S02]  /*0ca0*/  IMAD.IADD R3, R0, 0x1, R3 ;  /* 0x0000000100037824 */ /* 0x000fe400078e0203 */
[----:B------:R-:W-:-:S05]  /*0cb0*/  IMAD.MOV R0, RZ, RZ, -R2 ;  /* 0x000000ffff007224 */ /* 0x000fca00078e0a02 */
[----:B------:R-:W4:Y:S08]  /*0cc0*/  LDC.64 R6, c[0x0][0x388] ;  /* 0x0000e200ff067b82 */ /* 0x000f300000000a00 */
[----:B-123--:R-:W1:Y:S01]  /*0cd0*/  LDC.64 R8, c[0x0][0x380] ;  /* 0x0000e000ff087b82 */ /* 0x00ee620000000a00 */
[----:B0-----:R-:W-:-:S04]  /*0ce0*/  IMAD.WIDE.U32 R4, R3, 0x4, R4 ;  /* 0x0000000403047825 */ /* 0x001fc800078e0004 */
[----:B------:R-:W-:Y:S01]  /*0cf0*/  IMAD.MOV.U32 R13, RZ, RZ, R5 ;  /* 0x000000ffff0d7224 */ /* 0x000fe200078e0005 */
[----:B------:R-:W-:Y:S01]  /*0d00*/  MOV R10, R4 ;  /* 0x00000004000a7202 */ /* 0x000fe20000000f00 */
[----:B----4-:R-:W-:-:S05]  /*0d10*/  IMAD.WIDE.U32 R6, R3, 0x4, R6 ;  /* 0x0000000403067825 */ /* 0x010fca00078e0006 */
[----:B------:R-:W-:Y:S01]  /*0d20*/  MOV R11, R7 ;  /* 0x00000007000b7202 */ /* 0x000fe20000000f00 */
[----:B-1----:R-:W-:-:S07]  /*0d30*/  IMAD.WIDE.U32 R8, R3, 0x4, R8 ;  /* 0x0000000403087825 */ /* 0x002fce00078e0008 */
.L_x_11:
[----:B0-----:R-:W-:Y:S01]  /*0d40*/  MOV R2, R8 ;  /* 0x0000000800027202 */ /* 0x001fe20000000f00 */
[----:B------:R-:W-:Y:S01]  /*0d50*/  IMAD.MOV.U32 R5, RZ, RZ, R11 ;  /* 0x000000ffff057224 */ /* 0x000fe200078e000b */
[----:B------:R-:W-:Y:S01]  /*0d60*/  MOV R4, R6 ;  /* 0x0000000600047202 */ /* 0x000fe20000000f00 */
[----:B------:R-:W-:-:S04]  /*0d70*/  IMAD.MOV.U32 R3, RZ, RZ, R9 ;  /* 0x000000ffff037224 */ /* 0x000fc800078e0009 */
[----:B------:R-:W2:Y:S04]  /*0d80*/  LDG.E R5, desc[UR4][R4.64] ;  /* 0x0000000404057981 */ /* 0x000ea8000c1e1900 */
[----:B------:R0:W2:Y:S01]  /*0d90*/  LDG.E R2, desc[UR4][R2.64] ;  /* 0x0000000402027981 */ /* 0x0000a2000c1e1900 */
[----:B------:R-:W-:-:S04]  /*0da0*/  IADD3 R0, PT, PT, R0, 0x1, RZ ;  /* 0x0000000100007810 */ /* 0x000fc80007ffe0ff */
[----:B------:R-:W-:Y:S02]  /*0db0*/  ISETP.NE.AND P0, PT, R0, RZ, PT ;  /* 0x000000ff0000720c */ /* 0x000fe40003f05270 */
[----:B------:R-:W-:Y:S01]  /*0dc0*/  IADD3 R8, P3, PT, R8, 0x4, RZ ;  /* 0x0000000408087810 */ /* 0x000fe20007f7e0ff */
[----:B0-----:R-:W-:Y:S01]  /*0dd0*/  IMAD.MOV.U32 R3, RZ, RZ, R13 ;  /* 0x000000ffff037224 */ /* 0x001fe200078e000d */
[----:B------:R-:W-:-:S03]  /*0de0*/  IADD3 R6, P2, PT, R6, 0x4, RZ ;  /* 0x0000000406067810 */ /* 0x000fc60007f5e0ff */
[----:B------:R-:W-:Y:S01]  /*0df0*/  IMAD.X R9, RZ, RZ, R9, P3 ;  /* 0x000000ffff097224 */ /* 0x000fe200018e0609 */
[----:B------:R-:W-:Y:S01]  /*0e00*/  IADD3.X R11, PT, PT, RZ, R11, RZ, P2, !PT ;  /* 0x0000000bff0b7210 */ /* 0x000fe200017fe4ff */
[----:B--2---:R-:W-:Y:S01]  /*0e10*/  FADD R7, R2, R5 ;  /* 0x0000000502077221 */ /* 0x004fe20000000000 */
[----:B------:R-:W-:Y:S02]  /*0e20*/  MOV R2, R10 ;  /* 0x0000000a00027202 */ /* 0x000fe40000000f00 */
[----:B------:R-:W-:-:S03]  /*0e30*/  IADD3 R10, P1, PT, R10, 0x4, RZ ;  /* 0x000000040a0a7810 */ /* 0x000fc60007f3e0ff */
[----:B------:R0:W-:Y:S02]  /*0e40*/  STG.E desc[UR4][R2.64], R7 ;  /* 0x0000000702007986 */ /* 0x0001e4000c101904 */
[----:B------:R-:W-:Y:S01]  /*0e50*/  IMAD.X R13, RZ, RZ, R13, P1 ;  /* 0x000000ffff0d7224 */ /* 0x000fe200008e060d */
[----:B------:R-:W-:Y:S07]  /*0e60*/  @P0 BRA `(.L_x_11) ;  /* 0xfffffffc00b40947 */ /* 0x000fee000383ffff */
[----:B------:R-:W-:Y:S05]  /*0e70*/  EXIT ;  /* 0x000000000000794d */ /* 0x000fea0003800000 */
.L_x_12:
        /* <DEDUP_REMOVED lines=16> */
.L_x_15:


//--------------------- .nv.shared.reserved.0     --------------------------
	.section	.nv.shared.reserved.0,"aw",@nobits
	.weak		__nv_reservedSMEM_offset_0_alias
	.size		__nv_reservedSMEM_offset_0_alias, 0, 64
	.other		__nv_reservedSMEM_offset_0_alias,@"STO_CUDA_RESERVED_SHARED STV_DEFAULT"
__nv_reservedSMEM_offset_0_alias:
	.zero		0
	.zero		64


//--------------------- .nv.constant0._Z15matAddKernel_1cPfS_S_ --------------------------
	.section	.nv.constant0._Z15matAddKernel_1cPfS_S_,"a",@progbits
	.sectionflags	@""
	.align	4
.nv.constant0._Z15matAddKernel_1cPfS_S_:
	.zero		920


//--------------------- .nv.constant0._Z15matAddKernel_1bPfS_S_i --------------------------
	.section	.nv.constant0._Z15matAddKernel_1bPfS_S_i,"a",@progbits
	.sectionflags	@""
	.align	4
.nv.constant0._Z15matAddKernel_1bPfS_S_i:
	.zero		924


//--------------------- .nv.constant0._Z15matAddKernel_1aPfS_S_i --------------------------
	.section	.nv.constant0._Z15matAddKernel_1aPfS_S_i,"a",@progbits
	.sectionflags	@""
	.align	4
.nv.constant0._Z15matAddKernel_1aPfS_S_i:
	.zero		924


//--------------------- SYMBOLS --------------------------

	.type		.nv.reservedSmem.offset0,@object
	.size		.nv.reservedSmem.offset0,0x4
